// auto-generated by cutlass_sweep.gemm — config: {"arch": "sm_90", "cluster_m": 1, "cluster_n": 1, "dtype": "e5m2", "dtype_b": "e5m2", "layout": "nt", "stages": 4, "tile_k": 64, "tile_m": 64, "tile_n": 256}
#include "cutlass/cutlass.h"
#include "cutlass/gemm/collective/collective_builder.hpp"
#include "cutlass/gemm/device/gemm_universal_adapter.h"
#include "cutlass/gemm/kernel/gemm_universal.hpp"
#include "cutlass/epilogue/collective/collective_builder.hpp"

using ElemA = cutlass::float_e5m2_t;
using ElemB = cutlass::float_e5m2_t;
using ElemCD = cutlass::float_e5m2_t;
using Acc  = float;
using TileShape    = cute::Shape<cute::_64, cute::_256, cute::_64>;
using ClusterShape = cute::Shape<cute::_1, cute::_1, cute::_1>;

using CollectiveEpilogue = typename cutlass::epilogue::collective::CollectiveBuilder<
    cutlass::arch::Sm90, cutlass::arch::OpClassTensorOp,
    TileShape, ClusterShape,
    cutlass::epilogue::collective::EpilogueTileAuto,
    Acc, Acc,
    ElemCD, cutlass::layout::RowMajor, 128 / cutlass::sizeof_bits<ElemCD>::value,
    ElemCD, cutlass::layout::RowMajor, 128 / cutlass::sizeof_bits<ElemCD>::value,
    cutlass::epilogue::collective::EpilogueScheduleAuto
  >::CollectiveOp;

using CollectiveMainloop = typename cutlass::gemm::collective::CollectiveBuilder<
    cutlass::arch::Sm90, cutlass::arch::OpClassTensorOp,
    ElemA, cutlass::layout::RowMajor, 128 / cutlass::sizeof_bits<ElemA>::value,
    ElemB, cutlass::layout::ColumnMajor, 128 / cutlass::sizeof_bits<ElemB>::value,
    Acc,
    TileShape, ClusterShape,
    cutlass::gemm::collective::StageCount<4>,
    cutlass::gemm::collective::KernelScheduleAuto
  >::CollectiveOp;

using GemmKernel = cutlass::gemm::kernel::GemmUniversal<
    cute::Shape<int,int,int,int>,
    CollectiveMainloop,
    CollectiveEpilogue
>;
using Gemm = cutlass::gemm::device::GemmUniversalAdapter<GemmKernel>;

// Force the device kernel symbol into the cubin without needing a host main.
auto* _anchor = &cutlass::device_kernel<GemmKernel>;


// ===== COMPILED SASS (sm_90a) =====

	.target	sm_90a

	.elftype	@"ET_EXEC"


//--------------------- .note.nv.tkinfo           --------------------------
	.section	.note.nv.tkinfo,"",@"SHT_NOTE"
	.sectionflags	@"SHF_NOTE_NV_TKINFO"
	.tkinfo
        /*0018*/ 	.word	0x00000002
        /*0030*/ 	.string	""
        /*0030*/ 	.string	"ptxas"
        /*0030*/ 	.string	"Cuda compilation tools, release 13.0, V13.0.88"
        /*0030*/ 	.string	"Build cuda_13.0.r13.0/compiler.36424714_0"
        /*0030*/ 	.string	"-arch sm_90a -m 64 "



//--------------------- .note.nv.cuinfo           --------------------------
	.section	.note.nv.cuinfo,"",@"SHT_NOTE"
	.sectionflags	@"SHF_NOTE_NV_CUINFO"
        /*0018*/ 	.short	0x0002
        /*001a*/ 	.short	0x005a
        /*001c*/ 	.short	0x0082
	.zero		2


//--------------------- .nv.info                  --------------------------
	.section	.nv.info,"",@"SHT_CUDA_INFO"
	.align	4


	//----- nvinfo : EIATTR_REGCOUNT
	.align		4
        /*0000*/ 	.byte	0x04, 0x2f
        /*0002*/ 	.short	(.L_12 - .L_11)
	.align		4
.L_11:
        /*0004*/ 	.word	index@(_ZN7cutlass13device_kernelINS_4gemm6kernel13GemmUniversalIN4cute5tupleIJiiiiEEENS1_10collective13CollectiveMmaINS1_37MainloopSm90TmaGmmaWarpSpecializedFP8ILi4ENS5_IJNS4_1CILi1EEESB_SB_EEENS1_32KernelTmaWarpSpecializedPingpongEEENS5_IJNSA_ILi64EEENSA_ILi256EEESF_EEENS_12float_e5m2_tENS5_IJlSB_lEEESI_SJ_NS4_8TiledMMAINS4_8MMA_AtomIJNS4_4SM904GMMA31MMA_64x256x32_F32E5M2E5M2_SS_TNILNSN_7ScaleInE1ELSP_1EEEEEENS4_6LayoutISC_NS5_IJNSA_ILi0EEEST_ST_EEEEENS5_IJNS4_10UnderscoreESW_SW_EEEEENS4_13SM90_TMA_LOADENS4_14ComposedLayoutINS4_7SwizzleILi2ELi4ELi3EEENS4_18smem_ptr_flag_bitsILi8EEENSS_INS5_IJNSA_ILi8EEESF_EEENS5_IJSF_SB_EEEEEEEvNS4_8identityESZ_S19_vS1A_EENS_8epilogue10collective6detail29Sm90TmaWarpSpecializedAdapterINS1D_15DefaultEpilogueISI_SJ_SJ_NS1C_6thread17LinearCombinationISI_Li1EffLNS1H_9ScaleType4KindE0ELNS_15FloatRoundStyleE2ESI_EENS1_15EpilogueDefaultEEEEEvvEEEEvNT_6ParamsE)
        /*0008*/ 	.word	0x000000a8


	//----- nvinfo : EIATTR_FRAME_SIZE
	.align		4
.L_12:
        /*000c*/ 	.byte	0x04, 0x11
        /*000e*/ 	.short	(.L_14 - .L_13)
	.align		4
.L_13:
        /*0010*/ 	.word	index@(_ZN7cutlass13device_kernelINS_4gemm6kernel13GemmUniversalIN4cute5tupleIJiiiiEEENS1_10collective13CollectiveMmaINS1_37MainloopSm90TmaGmmaWarpSpecializedFP8ILi4ENS5_IJNS4_1CILi1EEESB_SB_EEENS1_32KernelTmaWarpSpecializedPingpongEEENS5_IJNSA_ILi64EEENSA_ILi256EEESF_EEENS_12float_e5m2_tENS5_IJlSB_lEEESI_SJ_NS4_8TiledMMAINS4_8MMA_AtomIJNS4_4SM904GMMA31MMA_64x256x32_F32E5M2E5M2_SS_TNILNSN_7ScaleInE1ELSP_1EEEEEENS4_6LayoutISC_NS5_IJNSA_ILi0EEEST_ST_EEEEENS5_IJNS4_10UnderscoreESW_SW_EEEEENS4_13SM90_TMA_LOADENS4_14ComposedLayoutINS4_7SwizzleILi2ELi4ELi3EEENS4_18smem_ptr_flag_bitsILi8EEENSS_INS5_IJNSA_ILi8EEESF_EEENS5_IJSF_SB_EEEEEEEvNS4_8identityESZ_S19_vS1A_EENS_8epilogue10collective6detail29Sm90TmaWarpSpecializedAdapterINS1D_15DefaultEpilogueISI_SJ_SJ_NS1C_6thread17LinearCombinationISI_Li1EffLNS1H_9ScaleType4KindE0ELNS_15FloatRoundStyleE2ESI_EENS1_15EpilogueDefaultEEEEEvvEEEEvNT_6ParamsE)
        /*0014*/ 	.word	0x00000110


	//----- nvinfo : EIATTR_MIN_STACK_SIZE
	.align		4
.L_14:
        /*0018*/ 	.byte	0x04, 0x12
        /*001a*/ 	.short	(.L_16 - .L_15)
	.align		4
.L_15:
        /*001c*/ 	.word	index@(_ZN7cutlass13device_kernelINS_4gemm6kernel13GemmUniversalIN4cute5tupleIJiiiiEEENS1_10collective13CollectiveMmaINS1_37MainloopSm90TmaGmmaWarpSpecializedFP8ILi4ENS5_IJNS4_1CILi1EEESB_SB_EEENS1_32KernelTmaWarpSpecializedPingpongEEENS5_IJNSA_ILi64EEENSA_ILi256EEESF_EEENS_12float_e5m2_tENS5_IJlSB_lEEESI_SJ_NS4_8TiledMMAINS4_8MMA_AtomIJNS4_4SM904GMMA31MMA_64x256x32_F32E5M2E5M2_SS_TNILNSN_7ScaleInE1ELSP_1EEEEEENS4_6LayoutISC_NS5_IJNSA_ILi0EEEST_ST_EEEEENS5_IJNS4_10UnderscoreESW_SW_EEEEENS4_13SM90_TMA_LOADENS4_14ComposedLayoutINS4_7SwizzleILi2ELi4ELi3EEENS4_18smem_ptr_flag_bitsILi8EEENSS_INS5_IJNSA_ILi8EEESF_EEENS5_IJSF_SB_EEEEEEEvNS4_8identityESZ_S19_vS1A_EENS_8epilogue10collective6detail29Sm90TmaWarpSpecializedAdapterINS1D_15DefaultEpilogueISI_SJ_SJ_NS1C_6thread17LinearCombinationISI_Li1EffLNS1H_9ScaleType4KindE0ELNS_15FloatRoundStyleE2ESI_EENS1_15EpilogueDefaultEEEEEvvEEEEvNT_6ParamsE)
        /*0020*/ 	.word	0x00000110
.L_16:


//--------------------- .nv.compat                --------------------------
	.section	.nv.compat,"",@"SHT_CUDA_COMPAT_INFO"
	.align	4
        /*0000*/ 	.byte	0x02, 0x09, 0x01, 0x00, 0x02, 0x02, 0x04, 0x00, 0x02, 0x05, 0x05, 0x00, 0x03, 0x07, 0x01, 0x01
        /*0010*/ 	.byte	0x02, 0x03, 0x01, 0x00, 0x02, 0x06, 0x01, 0x00, 0x04, 0x0b, 0x08, 0x00, 0x00, 0x00, 0x00, 0x00
        /*0020*/ 	.byte	0x00, 0x00, 0x00, 0x00


//--------------------- .nv.info._ZN7cutlass13device_kernelINS_4gemm6kernel13GemmUniversalIN4cute5tupleIJiiiiEEENS1_10collective13CollectiveMmaINS1_37MainloopSm90TmaGmmaWarpSpecializedFP8ILi4ENS5_IJNS4_1CILi1EEESB_SB_EEENS1_32KernelTmaWarpSpecializedPingpongEEENS5_IJNSA_ILi64EEENSA_ILi256EEESF_EEENS_12float_e5m2_tENS5_IJlSB_lEEESI_SJ_NS4_8TiledMMAINS4_8MMA_AtomIJNS4_4SM904GMMA31MMA_64x256x32_F32E5M2E5M2_SS_TNILNSN_7ScaleInE1ELSP_1EEEEEENS4_6LayoutISC_NS5_IJNSA_ILi0EEEST_ST_EEEEENS5_IJNS4_10UnderscoreESW_SW_EEEEENS4_13SM90_TMA_LOADENS4_14ComposedLayoutINS4_7SwizzleILi2ELi4ELi3EEENS4_18smem_ptr_flag_bitsILi8EEENSS_INS5_IJNSA_ILi8EEESF_EEENS5_IJSF_SB_EEEEEEEvNS4_8identityESZ_S19_vS1A_EENS_8epilogue10collective6detail29Sm90TmaWarpSpecializedAdapterINS1D_15DefaultEpilogueISI_SJ_SJ_NS1C_6thread17LinearCombinationISI_Li1EffLNS1H_9ScaleType4KindE0ELNS_15FloatRoundStyleE2ESI_EENS1_15EpilogueDefaultEEEEEvvEEEEvNT_6ParamsE --------------------------
	.section	.nv.info._ZN7cutlass13device_kernelINS_4gemm6kernel13GemmUniversalIN4cute5tupleIJiiiiEEENS1_10collective13CollectiveMmaINS1_37MainloopSm90TmaGmmaWarpSpecializedFP8ILi4ENS5_IJNS4_1CILi1EEESB_SB_EEENS1_32KernelTmaWarpSpecializedPingpongEEENS5_IJNSA_ILi64EEENSA_ILi256EEESF_EEENS_12float_e5m2_tENS5_IJlSB_lEEESI_SJ_NS4_8TiledMMAINS4_8MMA_AtomIJNS4_4SM904GMMA31MMA_64x256x32_F32E5M2E5M2_SS_TNILNSN_7ScaleInE1ELSP_1EEEEEENS4_6LayoutISC_NS5_IJNSA_ILi0EEEST_ST_EEEEENS5_IJNS4_10UnderscoreESW_SW_EEEEENS4_13SM90_TMA_LOADENS4_14ComposedLayoutINS4_7SwizzleILi2ELi4ELi3EEENS4_18smem_ptr_flag_bitsILi8EEENSS_INS5_IJNSA_ILi8EEESF_EEENS5_IJSF_SB_EEEEEEEvNS4_8identityESZ_S19_vS1A_EENS_8epilogue10collective6detail29Sm90TmaWarpSpecializedAdapterINS1D_15DefaultEpilogueISI_SJ_SJ_NS1C_6thread17LinearCombinationISI_Li1EffLNS1H_9ScaleType4KindE0ELNS_15FloatRoundStyleE2ESI_EENS1_15EpilogueDefaultEEEEEvvEEEEvNT_6ParamsE,"",@"SHT_CUDA_INFO"
	.sectionflags	@""
	.align	4


	//----- nvinfo : EIATTR_CUDA_API_VERSION
	.align		4
        /*0000*/ 	.byte	0x04, 0x37
        /*0002*/ 	.short	(.L_18 - .L_17)
.L_17:
        /*0004*/ 	.word	0x00000082


	//----- nvinfo : EIATTR_KPARAM_INFO
	.align		4
.L_18:
        /*0008*/ 	.byte	0x04, 0x17
        /*000a*/ 	.short	(.L_20 - .L_19)
.L_19:
        /*000c*/ 	.word	0x00000000
        /*0010*/ 	.short	0x0000
        /*0012*/ 	.short	0x0070
        /*0014*/ 	.byte	0x00, 0xf0, 0x01, 0x10


	//----- nvinfo : EIATTR_SPARSE_MMA_MASK
	.align		4
.L_20:
        /*0018*/ 	.byte	0x03, 0x50
        /*001a*/ 	.short	0x0000


	//----- nvinfo : EIATTR_MAXREG_COUNT
	.align		4
        /*001c*/ 	.byte	0x03, 0x1b
        /*001e*/ 	.short	0x00a8


	//----- nvinfo : EIATTR_NUM_BARRIERS
	.align		4
        /*0020*/ 	.byte	0x02, 0x4c
        /*0022*/ 	.byte	0x01
	.zero		1


	//----- nvinfo : EIATTR_ANNOTATIONS
	.align		4
        /*0024*/ 	.byte	0x04, 0x55
        /*0026*/ 	.short	(.L_22 - .L_21)


	//   ....[0]....
.L_21:
        /*0028*/ 	.word	0x00000001
        /*002c*/ 	.byte	0xa0, 0x09, 0x00, 0x00, 0x01, 0x00, 0x00, 0x00, 0xb0, 0x0b, 0x00, 0x00, 0x01, 0x00, 0x00, 0x00
        /* <DEDUP_REMOVED lines=203> */
        /*0cec*/ 	.byte	0x50, 0x00, 0x01, 0x00


	//----- nvinfo : EIATTR_MERCURY_ISA_VERSION
	.align		4
.L_22:
        /*0cf0*/ 	.byte	0x03, 0x5f
        /*0cf2*/ 	.short	0x0101


	//----- nvinfo : EIATTR_INT_WARP_WIDE_INSTR_OFFSETS
	.align		4
        /*0cf4*/ 	.byte	0x04, 0x31
        /*0cf6*/ 	.short	(.L_24 - .L_23)


	//   ....[0]....
.L_23:
        /*0cf8*/ 	.word	0x000004b0


	//   ....[1]....
        /*0cfc*/ 	.word	0x000004c0


	//   ....[2]....
        /*0d00*/ 	.word	0x00000530


	//   ....[3]....
        /*0d04*/ 	.word	0x00000540


	//   ....[4]....
        /*0d08*/ 	.word	0x00000550


	//   ....[5]....
        /*0d0c*/ 	.word	0x00000570


	//   ....[6]....
        /*0d10*/ 	.word	0x000005d0


	//   ....[7]....
        /*0d14*/ 	.word	0x000005f0


	//----- nvinfo : EIATTR_COOP_GROUP_MASK_REGIDS
	.align		4
.L_24:
        /*0d18*/ 	.byte	0x04, 0x29
        /*0d1a*/ 	.short	(.L_26 - .L_25)


	//   ....[0]....
.L_25:
        /*0d1c*/ 	.word	0xffffffff


	//   ....[1]....
        /*0d20*/ 	.word	0xffffffff


	//   ....[2]....
        /*0d24*/ 	.word	0xffffffff


	//   ....[3]....
        /*0d28*/ 	.word	0xffffffff


	//   ....[4]....
        /*0d2c*/ 	.word	0xffffffff


	//   ....[5]....
        /*0d30*/ 	.word	0xffffffff


	//----- nvinfo : EIATTR_COOP_GROUP_INSTR_OFFSETS
	.align		4
.L_26:
        /*0d34*/ 	.byte	0x04, 0x28
        /*0d36*/ 	.short	(.L_28 - .L_27)


	//   ....[0]....
.L_27:
        /*0d38*/ 	.word	0x00000060


	//   ....[1]....
        /*0d3c*/ 	.word	0x00000090


	//   ....[2]....
        /*0d40*/ 	.word	0x00000190


	//   ....[3]....
        /*0d44*/ 	.word	0x000003a0


	//   ....[4]....
        /*0d48*/ 	.word	0x000003e0


	//   ....[5]....
        /*0d4c*/ 	.word	0x00000420


	//----- nvinfo : EIATTR_REG_RECONFIG
	.align		4
.L_28:
        /*0d50*/ 	.byte	0x01, 0x54
	.zero		2


	//----- nvinfo : EIATTR_MBARRIER_INSTR_OFFSETS
	.align		4
        /*0d54*/ 	.byte	0x04, 0x39
        /*0d56*/ 	.short	(.L_30 - .L_29)


	//   ....[0]....
.L_29:
        /*0d58*/ 	.word	0x00000310
        /*0d5c*/ 	.word	0x000000ff
        /*0d60*/ 	.word	0x00000000
        /*0d64*/ 	.short	0x0100
        /*0d66*/ 	.byte	0x09
	.zero		1


	//   ....[1]....
        /*0d68*/ 	.word	0x00000320
        /*0d6c*/ 	.word	0x000000ff
        /*0d70*/ 	.word	0x00000020
        /*0d74*/ 	.short	0x0100
        /*0d76*/ 	.byte	0x09
	.zero		1


	//   ....[2]....
        /*0d78*/ 	.word	0x00000330
        /*0d7c*/ 	.word	0x000000ff
        /*0d80*/ 	.word	0x00000008
        /*0d84*/ 	.short	0x0100
        /*0d86*/ 	.byte	0x09
	.zero		1


	//   ....[3]....
        /*0d88*/ 	.word	0x00000340
        /*0d8c*/ 	.word	0x000000ff
        /*0d90*/ 	.word	0x00000028
        /*0d94*/ 	.short	0x0100
        /*0d96*/ 	.byte	0x09
	.zero		1


	//   ....[4]....
        /*0d98*/ 	.word	0x00000350
        /*0d9c*/ 	.word	0x000000ff
        /*0da0*/ 	.word	0x00000010
        /*0da4*/ 	.short	0x0100
        /*0da6*/ 	.byte	0x09
	.zero		1


	//   ....[5]....
        /*0da8*/ 	.word	0x00000360
        /*0dac*/ 	.word	0x000000ff
        /*0db0*/ 	.word	0x00000030
        /*0db4*/ 	.short	0x0100
        /*0db6*/ 	.byte	0x09
	.zero		1


	//   ....[6]....
        /*0db8*/ 	.word	0x00000370
        /*0dbc*/ 	.word	0x000000ff
        /*0dc0*/ 	.word	0x00000018
        /*0dc4*/ 	.short	0x0100
        /*0dc6*/ 	.byte	0x09
	.zero		1


	//   ....[7]....
        /*0dc8*/ 	.word	0x00000380
        /*0dcc*/ 	.word	0x000000ff
        /*0dd0*/ 	.word	0x00000038
        /*0dd4*/ 	.short	0x0100
        /*0dd6*/ 	.byte	0x09
	.zero		1


	//   ....[8]....
        /*0dd8*/ 	.word	0x00000610
        /*0ddc*/ 	.word	0x000000ff
        /*0de0*/ 	.word	0x00000070
        /*0de4*/ 	.short	0x0100
        /*0de6*/ 	.byte	0x09
	.zero		1


	//   ....[9]....
        /*0de8*/ 	.word	0x00000620
        /*0dec*/ 	.word	0x000000ff
        /*0df0*/ 	.word	0x00000078
        /*0df4*/ 	.short	0x0100
        /*0df6*/ 	.byte	0x09
	.zero		1


	//   ....[10]....
        /*0df8*/ 	.word	0x00000660
        /*0dfc*/ 	.word	0x000000ff
        /*0e00*/ 	.word	0x00000050
        /*0e04*/ 	.short	0x0100
        /*0e06*/ 	.byte	0x0a
	.zero		1


	//   ....[11]....
        /*0e08*/ 	.word	0x00000680
        /*0e0c*/ 	.word	0x000000ff
        /*0e10*/ 	.word	0x00000058
        /*0e14*/ 	.short	0x0100
        /*0e16*/ 	.byte	0x0a
	.zero		1


	//   ....[12]....
        /*0e18*/ 	.word	0x00000690
        /*0e1c*/ 	.word	0x000000ff
        /*0e20*/ 	.word	0x00000060
        /*0e24*/ 	.short	0x0100
        /*0e26*/ 	.byte	0x0a
	.zero		1


	//   ....[13]....
        /*0e28*/ 	.word	0x000006a0
        /*0e2c*/ 	.word	0x000000ff
        /*0e30*/ 	.word	0x00000068
        /*0e34*/ 	.short	0x0100
        /*0e36*/ 	.byte	0x0a
	.zero		1


	//   ....[14]....
        /*0e38*/ 	.word	0x00001620
        /*0e3c*/ 	.word	0x000000ff
        /*0e40*/ 	.word	0xfffffff8
        /*0e44*/ 	.short	0x010a
        /*0e46*/ 	.byte	0x13
	.zero		1


	//   ....[15]....
        /*0e48*/ 	.word	0x00001ff0
        /*0e4c*/ 	.word	0x000000ff
        /*0e50*/ 	.word	0x00000000
        /*0e54*/ 	.short	0x010a
        /*0e56*/ 	.byte	0x04
	.zero		1


	//   ....[16]....
        /*0e58*/ 	.word	0x00002030
        /*0e5c*/ 	.word	0x000000ff
        /*0e60*/ 	.word	0x00000000
        /*0e64*/ 	.short	0x010a
        /*0e66*/ 	.byte	0x04
	.zero		1


	//   ....[17]....
        /*0e68*/ 	.word	0x00003210
        /*0e6c*/ 	.word	0x000000ff
        /*0e70*/ 	.word	0x00000000
        /*0e74*/ 	.short	0x010a
        /*0e76*/ 	.byte	0x08
	.zero		1


	//   ....[18]....
        /*0e78*/ 	.word	0x00003250
        /*0e7c*/ 	.word	0x000000ff
        /*0e80*/ 	.word	0x00000000
        /*0e84*/ 	.short	0x010a
        /*0e86*/ 	.byte	0x08
	.zero		1


	//   ....[19]....
        /*0e88*/ 	.word	0x00004280
        /*0e8c*/ 	.word	0x000000ff
        /*0e90*/ 	.word	0x00000000
        /*0e94*/ 	.short	0x0101
        /*0e96*/ 	.byte	0x06
	.zero		1


	//   ....[20]....
        /*0e98*/ 	.word	0x00005320
        /*0e9c*/ 	.word	0x000000e4
        /*0ea0*/ 	.word	0x00000000
        /*0ea4*/ 	.short	0x0101
        /*0ea6*/ 	.byte	0x1e
	.zero		1


	//   ....[21]....
        /*0ea8*/ 	.word	0x00005420
        /*0eac*/ 	.word	0x000000ff
        /*0eb0*/ 	.word	0x00000000
        /*0eb4*/ 	.short	0x0101
        /*0eb6*/ 	.byte	0x04
	.zero		1


	//   ....[22]....
        /*0eb8*/ 	.word	0x000054a0
        /*0ebc*/ 	.word	0x000000ff
        /*0ec0*/ 	.word	0x00000008
        /*0ec4*/ 	.short	0x010a
        /*0ec6*/ 	.byte	0x13
	.zero		1


	//   ....[23]....
        /*0ec8*/ 	.word	0x0000e660
        /*0ecc*/ 	.word	0x00000000
        /*0ed0*/ 	.word	0x00000000
        /*0ed4*/ 	.short	0x0101
        /*0ed6*/ 	.byte	0x1e
	.zero		1


	//   ....[24]....
        /*0ed8*/ 	.word	0x0000f160
        /*0edc*/ 	.word	0x0000000b
        /*0ee0*/ 	.word	0x00000020
        /*0ee4*/ 	.short	0x010a
        /*0ee6*/ 	.byte	0x3f
	.zero		1


	//   ....[25]....
        /*0ee8*/ 	.word	0x0000f520
        /*0eec*/ 	.word	0x00000003
        /*0ef0*/ 	.word	0x00000078
        /*0ef4*/ 	.short	0x0101
        /*0ef6*/ 	.byte	0x3f
	.zero		1


	//   ....[26]....
        /*0ef8*/ 	.word	0x0000fd40
        /*0efc*/ 	.word	0x00000007
        /*0f00*/ 	.word	0x00000000
        /*0f04*/ 	.short	0x010a
        /*0f06*/ 	.byte	0x3f
	.zero		1


	//   ....[27]....
        /*0f08*/ 	.word	0x0000fdc0
        /*0f0c*/ 	.word	0x00000009
        /*0f10*/ 	.word	0x00000000
        /*0f14*/ 	.short	0x010a
        /*0f16*/ 	.byte	0x3f
	.zero		1


	//   ....[28]....
        /*0f18*/ 	.word	0x0000fe50
        /*0f1c*/ 	.word	0x00000006
        /*0f20*/ 	.word	0x00000000
        /*0f24*/ 	.short	0x010a
        /*0f26*/ 	.byte	0x3f
	.zero		1


	//   ....[29]....
        /*0f28*/ 	.word	0x0000fee0
        /*0f2c*/ 	.word	0x00000003
        /*0f30*/ 	.word	0x00000000
        /*0f34*/ 	.short	0x010a
        /*0f36*/ 	.byte	0x3f
	.zero		1


	//   ....[30]....
        /*0f38*/ 	.word	0x0000ff50
        /*0f3c*/ 	.word	0x00000003
        /*0f40*/ 	.word	0xfffffff8
        /*0f44*/ 	.short	0x010a
        /*0f46*/ 	.byte	0x3f
	.zero		1


	//   ....[31]....
        /*0f48*/ 	.word	0x0000ffb0
        /*0f4c*/ 	.word	0x00000003
        /*0f50*/ 	.word	0x00000000
        /*0f54*/ 	.short	0x010a
        /*0f56*/ 	.byte	0x3f
	.zero		1


	//   ....[32]....
        /*0f58*/ 	.word	0x00010020
        /*0f5c*/ 	.word	0x00000000
        /*0f60*/ 	.word	0x00000000
        /*0f64*/ 	.short	0x010a
        /*0f66*/ 	.byte	0x3f
	.zero		1


	//   ....[33]....
        /*0f68*/ 	.word	0x00010090
        /*0f6c*/ 	.word	0x00000019
        /*0f70*/ 	.word	0x00000008
        /*0f74*/ 	.short	0x010a
        /*0f76*/ 	.byte	0x3f
	.zero		1


	//   ....[34]....
        /*0f78*/ 	.word	0x00010160
        /*0f7c*/ 	.word	0x0000000b
        /*0f80*/ 	.word	0x00000020
        /*0f84*/ 	.short	0x010a
        /*0f86*/ 	.byte	0x3f
	.zero		1


	//   ....[35]....
        /*0f88*/ 	.word	0x00010240
        /*0f8c*/ 	.word	0x00000007
        /*0f90*/ 	.word	0x00000000
        /*0f94*/ 	.short	0x010a
        /*0f96*/ 	.byte	0x3f
	.zero		1


	//   ....[36]....
        /*0f98*/ 	.word	0x00010290
        /*0f9c*/ 	.word	0x00000009
        /*0fa0*/ 	.word	0x00000000
        /*0fa4*/ 	.short	0x010a
        /*0fa6*/ 	.byte	0x3f
	.zero		1


	//   ....[37]....
        /*0fa8*/ 	.word	0x000102e0
        /*0fac*/ 	.word	0x00000006
        /*0fb0*/ 	.word	0x00000000
        /*0fb4*/ 	.short	0x010a
        /*0fb6*/ 	.byte	0x3f
	.zero		1


	//----- nvinfo : EIATTR_NUM_MBARRIERS
	.align		4
.L_30:
        /*0fb8*/ 	.byte	0x03, 0x38
        /*0fba*/ 	.short	0x000e


	//----- nvinfo : EIATTR_EXIT_INSTR_OFFSETS
	.align		4
        /*0fbc*/ 	.byte	0x04, 0x1c
        /*0fbe*/ 	.short	(.L_32 - .L_31)


	//   ....[0]....
.L_31:
        /*0fc0*/ 	.word	0x000012f0


	//   ....[1]....
        /*0fc4*/ 	.word	0x00001350


	//   ....[2]....
        /*0fc8*/ 	.word	0x0000ee70


	//   ....[3]....
        /*0fcc*/ 	.word	0x0000eea0


	//   ....[4]....
        /*0fd0*/ 	.word	0x0000ff30


	//----- nvinfo : EIATTR_MAX_THREADS
	.align		4
.L_32:
        /*0fd4*/ 	.byte	0x04, 0x05
        /*0fd6*/ 	.short	(.L_34 - .L_33)
.L_33:
        /*0fd8*/ 	.word	0x00000180
        /*0fdc*/ 	.word	0x00000001
        /*0fe0*/ 	.word	0x00000001


	//----- nvinfo : EIATTR_CRS_STACK_SIZE
	.align		4
.L_34:
        /*0fe4*/ 	.byte	0x04, 0x1e
        /*0fe6*/ 	.short	(.L_36 - .L_35)
.L_35:
        /*0fe8*/ 	.word	0x00000000


	//----- nvinfo : EIATTR_CBANK_PARAM_SIZE
	.align		4
.L_36:
        /*0fec*/ 	.byte	0x03, 0x19
        /*0fee*/ 	.short	0x0470


	//----- nvinfo : EIATTR_PARAM_CBANK
	.align		4
        /*0ff0*/ 	.byte	0x04, 0x0a
        /*0ff2*/ 	.short	(.L_38 - .L_37)
	.align		4
.L_37:
        /*0ff4*/ 	.word	index@(.nv.constant0._ZN7cutlass13device_kernelINS_4gemm6kernel13GemmUniversalIN4cute5tupleIJiiiiEEENS1_10collective13CollectiveMmaINS1_37MainloopSm90TmaGmmaWarpSpecializedFP8ILi4ENS5_IJNS4_1CILi1EEESB_SB_EEENS1_32KernelTmaWarpSpecializedPingpongEEENS5_IJNSA_ILi64EEENSA_ILi256EEESF_EEENS_12float_e5m2_tENS5_IJlSB_lEEESI_SJ_NS4_8TiledMMAINS4_8MMA_AtomIJNS4_4SM904GMMA31MMA_64x256x32_F32E5M2E5M2_SS_TNILNSN_7ScaleInE1ELSP_1EEEEEENS4_6LayoutISC_NS5_IJNSA_ILi0EEEST_ST_EEEEENS5_IJNS4_10UnderscoreESW_SW_EEEEENS4_13SM90_TMA_LOADENS4_14ComposedLayoutINS4_7SwizzleILi2ELi4ELi3EEENS4_18smem_ptr_flag_bitsILi8EEENSS_INS5_IJNSA_ILi8EEESF_EEENS5_IJSF_SB_EEEEEEEvNS4_8identityESZ_S19_vS1A_EENS_8epilogue10collective6detail29Sm90TmaWarpSpecializedAdapterINS1D_15DefaultEpilogueISI_SJ_SJ_NS1C_6thread17LinearCombinationISI_Li1EffLNS1H_9ScaleType4KindE0ELNS_15FloatRoundStyleE2ESI_EENS1_15EpilogueDefaultEEEEEvvEEEEvNT_6ParamsE)
        /*0ff8*/ 	.short	0x0210
        /*0ffa*/ 	.short	0x0470


	//----- nvinfo : EIATTR_SW_WAR
	.align		4
.L_38:
        /*0ffc*/ 	.byte	0x04, 0x36
        /*0ffe*/ 	.short	(.L_40 - .L_39)
.L_39:
        /*1000*/ 	.word	0x00000008
.L_40:


//--------------------- .nv.callgraph             --------------------------
	.section	.nv.callgraph,"",@"SHT_CUDA_CALLGRAPH"
	.align	4
	.sectionentsize	8
	.align		4
        /*0000*/ 	.word	0x00000000
	.align		4
        /*0004*/ 	.word	0xffffffff
	.align		4
        /*0008*/ 	.word	0x00000000
	.align		4
        /*000c*/ 	.word	0xfffffffe
	.align		4
        /*0010*/ 	.word	0x00000000
	.align		4
        /*0014*/ 	.word	0xfffffffd
	.align		4
        /*0018*/ 	.word	0x00000000
	.align		4
        /*001c*/ 	.word	0xfffffffc


//--------------------- .nv.constant4             --------------------------
	.section	.nv.constant4,"a",@progbits
	.align	8
	.align		8
.nv.constant4:
        /*0000*/ 	.dword	_ZN40_INTERNAL_4c3a694d_4_k_cu_9ea5e97d_226724cuda3std3__45__cpo5beginE
	.align		8
        /*0008*/ 	.dword	_ZN40_INTERNAL_4c3a694d_4_k_cu_9ea5e97d_226724cuda3std3__45__cpo3endE
	.align		8
        /*0010*/ 	.dword	_ZN40_INTERNAL_4c3a694d_4_k_cu_9ea5e97d_226724cuda3std3__45__cpo6cbeginE
	.align		8
        /*0018*/ 	.dword	_ZN40_INTERNAL_4c3a694d_4_k_cu_9ea5e97d_226724cuda3std3__45__cpo4cendE
	.align		8
        /*0020*/ 	.dword	_ZN40_INTERNAL_4c3a694d_4_k_cu_9ea5e97d_226724cuda3std3__442_GLOBAL__N__4c3a694d_4_k_cu_9ea5e97d_226726ignoreE
	.align		8
        /*0028*/ 	.dword	_ZN40_INTERNAL_4c3a694d_4_k_cu_9ea5e97d_226724cuda3std3__419piecewise_constructE
	.align		8
        /*0030*/ 	.dword	_ZN40_INTERNAL_4c3a694d_4_k_cu_9ea5e97d_226724cuda3std3__48in_placeE
	.align		8
        /*0038*/ 	.dword	_ZN40_INTERNAL_4c3a694d_4_k_cu_9ea5e97d_226724cuda3std6ranges3__45__cpo4swapE
	.align		8
        /*0040*/ 	.dword	_ZN40_INTERNAL_4c3a694d_4_k_cu_9ea5e97d_226724cuda3std6ranges3__45__cpo9iter_moveE
	.align		8
        /*0048*/ 	.dword	_ZN40_INTERNAL_4c3a694d_4_k_cu_9ea5e97d_226724cute7productE
	.align		8
        /*0050*/ 	.dword	_ZN40_INTERNAL_4c3a694d_4_k_cu_9ea5e97d_226724cute1_E


//--------------------- .text._ZN7cutlass13device_kernelINS_4gemm6kernel13GemmUniversalIN4cute5tupleIJiiiiEEENS1_10collective13CollectiveMmaINS1_37MainloopSm90TmaGmmaWarpSpecializedFP8ILi4ENS5_IJNS4_1CILi1EEESB_SB_EEENS1_32KernelTmaWarpSpecializedPingpongEEENS5_IJNSA_ILi64EEENSA_ILi256EEESF_EEENS_12float_e5m2_tENS5_IJlSB_lEEESI_SJ_NS4_8TiledMMAINS4_8MMA_AtomIJNS4_4SM904GMMA31MMA_64x256x32_F32E5M2E5M2_SS_TNILNSN_7ScaleInE1ELSP_1EEEEEENS4_6LayoutISC_NS5_IJNSA_ILi0EEEST_ST_EEEEENS5_IJNS4_10UnderscoreESW_SW_EEEEENS4_13SM90_TMA_LOADENS4_14ComposedLayoutINS4_7SwizzleILi2ELi4ELi3EEENS4_18smem_ptr_flag_bitsILi8EEENSS_INS5_IJNSA_ILi8EEESF_EEENS5_IJSF_SB_EEEEEEEvNS4_8identityESZ_S19_vS1A_EENS_8epilogue10collective6detail29Sm90TmaWarpSpecializedAdapterINS1D_15DefaultEpilogueISI_SJ_SJ_NS1C_6thread17LinearCombinationISI_Li1EffLNS1H_9ScaleType4KindE0ELNS_15FloatRoundStyleE2ESI_EENS1_15EpilogueDefaultEEEEEvvEEEEvNT_6ParamsE --------------------------
	.section	.text._ZN7cutlass13device_kernelINS_4gemm6kernel13GemmUniversalIN4cute5tupleIJiiiiEEENS1_10collective13CollectiveMmaINS1_37MainloopSm90TmaGmmaWarpSpecializedFP8ILi4ENS5_IJNS4_1CILi1EEESB_SB_EEENS1_32KernelTmaWarpSpecializedPingpongEEENS5_IJNSA_ILi64EEENSA_ILi256EEESF_EEENS_12float_e5m2_tENS5_IJlSB_lEEESI_SJ_NS4_8TiledMMAINS4_8MMA_AtomIJNS4_4SM904GMMA31MMA_64x256x32_F32E5M2E5M2_SS_TNILNSN_7ScaleInE1ELSP_1EEEEEENS4_6LayoutISC_NS5_IJNSA_ILi0EEEST_ST_EEEEENS5_IJNS4_10UnderscoreESW_SW_EEEEENS4_13SM90_TMA_LOADENS4_14ComposedLayoutINS4_7SwizzleILi2ELi4ELi3EEENS4_18smem_ptr_flag_bitsILi8EEENSS_INS5_IJNSA_ILi8EEESF_EEENS5_IJSF_SB_EEEEEEEvNS4_8identityESZ_S19_vS1A_EENS_8epilogue10collective6detail29Sm90TmaWarpSpecializedAdapterINS1D_15DefaultEpilogueISI_SJ_SJ_NS1C_6thread17LinearCombinationISI_Li1EffLNS1H_9ScaleType4KindE0ELNS_15FloatRoundStyleE2ESI_EENS1_15EpilogueDefaultEEEEEvvEEEEvNT_6ParamsE,"ax",@progbits
	.align	128
.text._ZN7cutlass13device_kernelINS_4gemm6kernel13GemmUniversalIN4cute5tupleIJiiiiEEENS1_10collective13CollectiveMmaINS1_37MainloopSm90TmaGmmaWarpSpecializedFP8ILi4ENS5_IJNS4_1CILi1EEESB_SB_EEENS1_32KernelTmaWarpSpecializedPingpongEEENS5_IJNSA_ILi64EEENSA_ILi256EEESF_EEENS_12float_e5m2_tENS5_IJlSB_lEEESI_SJ_NS4_8TiledMMAINS4_8MMA_AtomIJNS4_4SM904GMMA31MMA_64x256x32_F32E5M2E5M2_SS_TNILNSN_7ScaleInE1ELSP_1EEEEEENS4_6LayoutISC_NS5_IJNSA_ILi0EEEST_ST_EEEEENS5_IJNS4_10UnderscoreESW_SW_EEEEENS4_13SM90_TMA_LOADENS4_14ComposedLayoutINS4_7SwizzleILi2ELi4ELi3EEENS4_18smem_ptr_flag_bitsILi8EEENSS_INS5_IJNSA_ILi8EEESF_EEENS5_IJSF_SB_EEEEEEEvNS4_8identityESZ_S19_vS1A_EENS_8epilogue10collective6detail29Sm90TmaWarpSpecializedAdapterINS1D_15DefaultEpilogueISI_SJ_SJ_NS1C_6thread17LinearCombinationISI_Li1EffLNS1H_9ScaleType4KindE0ELNS_15FloatRoundStyleE2ESI_EENS1_15EpilogueDefaultEEEEEvvEEEEvNT_6ParamsE:
        .type           _ZN7cutlass13device_kernelINS_4gemm6kernel13GemmUniversalIN4cute5tupleIJiiiiEEENS1_10collective13CollectiveMmaINS1_37MainloopSm90TmaGmmaWarpSpecializedFP8ILi4ENS5_IJNS4_1CILi1EEESB_SB_EEENS1_32KernelTmaWarpSpecializedPingpongEEENS5_IJNSA_ILi64EEENSA_ILi256EEESF_EEENS_12float_e5m2_tENS5_IJlSB_lEEESI_SJ_NS4_8TiledMMAINS4_8MMA_AtomIJNS4_4SM904GMMA31MMA_64x256x32_F32E5M2E5M2_SS_TNILNSN_7ScaleInE1ELSP_1EEEEEENS4_6LayoutISC_NS5_IJNSA_ILi0EEEST_ST_EEEEENS5_IJNS4_10UnderscoreESW_SW_EEEEENS4_13SM90_TMA_LOADENS4_14ComposedLayoutINS4_7SwizzleILi2ELi4ELi3EEENS4_18smem_ptr_flag_bitsILi8EEENSS_INS5_IJNSA_ILi8EEESF_EEENS5_IJSF_SB_EEEEEEEvNS4_8identityESZ_S19_vS1A_EENS_8epilogue10collective6detail29Sm90TmaWarpSpecializedAdapterINS1D_15DefaultEpilogueISI_SJ_SJ_NS1C_6thread17LinearCombinationISI_Li1EffLNS1H_9ScaleType4KindE0ELNS_15FloatRoundStyleE2ESI_EENS1_15EpilogueDefaultEEEEEvvEEEEvNT_6ParamsE,@function
        .size           _ZN7cutlass13device_kernelINS_4gemm6kernel13GemmUniversalIN4cute5tupleIJiiiiEEENS1_10collective13CollectiveMmaINS1_37MainloopSm90TmaGmmaWarpSpecializedFP8ILi4ENS5_IJNS4_1CILi1EEESB_SB_EEENS1_32KernelTmaWarpSpecializedPingpongEEENS5_IJNSA_ILi64EEENSA_ILi256EEESF_EEENS_12float_e5m2_tENS5_IJlSB_lEEESI_SJ_NS4_8TiledMMAINS4_8MMA_AtomIJNS4_4SM904GMMA31MMA_64x256x32_F32E5M2E5M2_SS_TNILNSN_7ScaleInE1ELSP_1EEEEEENS4_6LayoutISC_NS5_IJNSA_ILi0EEEST_ST_EEEEENS5_IJNS4_10UnderscoreESW_SW_EEEEENS4_13SM90_TMA_LOADENS4_14ComposedLayoutINS4_7SwizzleILi2ELi4ELi3EEENS4_18smem_ptr_flag_bitsILi8EEENSS_INS5_IJNSA_ILi8EEESF_EEENS5_IJSF_SB_EEEEEEEvNS4_8identityESZ_S19_vS1A_EENS_8epilogue10collective6detail29Sm90TmaWarpSpecializedAdapterINS1D_15DefaultEpilogueISI_SJ_SJ_NS1C_6thread17LinearCombinationISI_Li1EffLNS1H_9ScaleType4KindE0ELNS_15FloatRoundStyleE2ESI_EENS1_15EpilogueDefaultEEEEEvvEEEEvNT_6ParamsE,(.L_x_331 - _ZN7cutlass13device_kernelINS_4gemm6kernel13GemmUniversalIN4cute5tupleIJiiiiEEENS1_10collective13CollectiveMmaINS1_37MainloopSm90TmaGmmaWarpSpecializedFP8ILi4ENS5_IJNS4_1CILi1EEESB_SB_EEENS1_32KernelTmaWarpSpecializedPingpongEEENS5_IJNSA_ILi64EEENSA_ILi256EEESF_EEENS_12float_e5m2_tENS5_IJlSB_lEEESI_SJ_NS4_8TiledMMAINS4_8MMA_AtomIJNS4_4SM904GMMA31MMA_64x256x32_F32E5M2E5M2_SS_TNILNSN_7ScaleInE1ELSP_1EEEEEENS4_6LayoutISC_NS5_IJNSA_ILi0EEEST_ST_EEEEENS5_IJNS4_10UnderscoreESW_SW_EEEEENS4_13SM90_TMA_LOADENS4_14ComposedLayoutINS4_7SwizzleILi2ELi4ELi3EEENS4_18smem_ptr_flag_bitsILi8EEENSS_INS5_IJNSA_ILi8EEESF_EEENS5_IJSF_SB_EEEEEEEvNS4_8identityESZ_S19_vS1A_EENS_8epilogue10collective6detail29Sm90TmaWarpSpecializedAdapterINS1D_15DefaultEpilogueISI_SJ_SJ_NS1C_6thread17LinearCombinationISI_Li1EffLNS1H_9ScaleType4KindE0ELNS_15FloatRoundStyleE2ESI_EENS1_15EpilogueDefaultEEEEEvvEEEEvNT_6ParamsE)
        .other          _ZN7cutlass13device_kernelINS_4gemm6kernel13GemmUniversalIN4cute5tupleIJiiiiEEENS1_10collective13CollectiveMmaINS1_37MainloopSm90TmaGmmaWarpSpecializedFP8ILi4ENS5_IJNS4_1CILi1EEESB_SB_EEENS1_32KernelTmaWarpSpecializedPingpongEEENS5_IJNSA_ILi64EEENSA_ILi256EEESF_EEENS_12float_e5m2_tENS5_IJlSB_lEEESI_SJ_NS4_8TiledMMAINS4_8MMA_AtomIJNS4_4SM904GMMA31MMA_64x256x32_F32E5M2E5M2_SS_TNILNSN_7ScaleInE1ELSP_1EEEEEENS4_6LayoutISC_NS5_IJNSA_ILi0EEEST_ST_EEEEENS5_IJNS4_10UnderscoreESW_SW_EEEEENS4_13SM90_TMA_LOADENS4_14ComposedLayoutINS4_7SwizzleILi2ELi4ELi3EEENS4_18smem_ptr_flag_bitsILi8EEENSS_INS5_IJNSA_ILi8EEESF_EEENS5_IJSF_SB_EEEEEEEvNS4_8identityESZ_S19_vS1A_EENS_8epilogue10collective6detail29Sm90TmaWarpSpecializedAdapterINS1D_15DefaultEpilogueISI_SJ_SJ_NS1C_6thread17LinearCombinationISI_Li1EffLNS1H_9ScaleType4KindE0ELNS_15FloatRoundStyleE2ESI_EENS1_15EpilogueDefaultEEEEEvvEEEEvNT_6ParamsE,@"STO_CUDA_ENTRY STV_DEFAULT"
_ZN7cutlass13device_kernelINS_4gemm6kernel13GemmUniversalIN4cute5tupleIJiiiiEEENS1_10collective13CollectiveMmaINS1_37MainloopSm90TmaGmmaWarpSpecializedFP8ILi4ENS5_IJNS4_1CILi1EEESB_SB_EEENS1_32KernelTmaWarpSpecializedPingpongEEENS5_IJNSA_ILi64EEENSA_ILi256EEESF_EEENS_12float_e5m2_tENS5_IJlSB_lEEESI_SJ_NS4_8TiledMMAINS4_8MMA_AtomIJNS4_4SM904GMMA31MMA_64x256x32_F32E5M2E5M2_SS_TNILNSN_7ScaleInE1ELSP_1EEEEEENS4_6LayoutISC_NS5_IJNSA_ILi0EEEST_ST_EEEEENS5_IJNS4_10UnderscoreESW_SW_EEEEENS4_13SM90_TMA_LOADENS4_14ComposedLayoutINS4_7SwizzleILi2ELi4ELi3EEENS4_18smem_ptr_flag_bitsILi8EEENSS_INS5_IJNSA_ILi8EEESF_EEENS5_IJSF_SB_EEEEEEEvNS4_8identityESZ_S19_vS1A_EENS_8epilogue10collective6detail29Sm90TmaWarpSpecializedAdapterINS1D_15DefaultEpilogueISI_SJ_SJ_NS1C_6thread17LinearCombinationISI_Li1EffLNS1H_9ScaleType4KindE0ELNS_15FloatRoundStyleE2ESI_EENS1_15EpilogueDefaultEEEEEvvEEEEvNT_6ParamsE:
[----:B------:R-:W0:Y:S02]  /*0000*/  LDC R1, c[0x0][0x28] ;  /* 0x00000a00ff017b82 */ /* 0x000e240000000800 */
[----:B0-----:R-:W-:Y:S01]  /*0010*/  VIADD R1, R1, 0xfffffef0 ;  /* 0xfffffef001017836 */ /* 0x001fe20000000000 */
[----:B------:R-:W0:Y:S01]  /*0020*/  S2R R2, SR_TID.X ;  /* 0x0000000000027919 */ /* 0x000e220000002100 */
[----:B------:R-:W-:Y:S01]  /*0030*/  ELECT P0, URZ, PT ;  /* 0x00000000003f782f */ /* 0x000fe20003800000 */
[----:B------:R-:W-:Y:S01]  /*0040*/  BSSY B0, `(.L_x_0) ;  /* 0x0000014000007945 */ /* 0x000fe20003800000 */
[----:B0-----:R-:W-:-:S05]  /*0050*/  SHF.R.U32.HI R0, RZ, 0x5, R2 ;  /* 0x00000005ff007819 */ /* 0x001fca0000011602 */
[----:B------:R-:W0:Y:S02]  /*0060*/  SHFL.IDX PT, R3, R0, RZ, 0x1f ;  /* 0x00001fff00037589 */ /* 0x000e2400000e0000 */
[----:B0-----:R-:W-:Y:S02]  /*0070*/  R2UR UR8, R3 ;  /* 0x00000000030872ca */ /* 0x001fe400000e0000 */
[----:B------:R-:W-:-:S05]  /*0080*/  SHF.R.U32.HI R3, RZ, 0x7, R2 ;  /* 0x00000007ff037819 */ /* 0x000fca0000011602 */
[----:B------:R0:W1:Y:S06]  /*0090*/  SHFL.IDX PT, R4, R3, RZ, 0x1f ;  /* 0x00001fff03047589 */ /* 0x00006c00000e0000 */
[----:B------:R-:W-:Y:S02]  /*00a0*/  USHF.R.S32.HI UR4, URZ, 0x1f, UR8 ;  /* 0x0000001f3f047899 */ /* 0x000fe40008011408 */
[----:B------:R-:W-:Y:S02]  /*00b0*/  ISETP.NE.OR P0, PT, RZ, UR8, !P0 ;  /* 0x00000008ff007c0c */ /* 0x000fe4000c705670 */
[----:B------:R-:W-:-:S04]  /*00c0*/  ULEA.HI UR4, UR4, UR8, URZ, 0x2 ;  /* 0x0000000804047291 */ /* 0x000fc8000f8f103f */
[----:B------:R-:W-:-:S04]  /*00d0*/  ULOP3.LUT UR4, UR4, 0xfffffffc, URZ, 0xc0, !UPT ;  /* 0xfffffffc04047892 */ /* 0x000fc8000f8ec03f */
[----:B------:R-:W-:-:S03]  /*00e0*/  UIADD3 UR8, UR8, -UR4, URZ ;  /* 0x8000000408087290 */ /* 0x000fc6000fffe03f */
[----:B0-----:R-:W-:Y:S09]  /*00f0*/  @P0 BRA `(.L_x_1) ;  /* 0x0000000000200947 */ /* 0x001ff20003800000 */
[----:B------:R-:W-:Y:S02]  /*0100*/  ULDC.64 UR4, c[0x0][0x198] ;  /* 0x0000660000047ab9 */ /* 0x000fe40000000a00 */
[----:B------:R-:W-:Y:S02]  /*0110*/  UIADD3 UR6, UP0, UR4, 0xf0, URZ ;  /* 0x000000f004067890 */ /* 0x000fe4000ff1e03f */
[----:B------:R-:W-:Y:S02]  /*0120*/  UIADD3 UR4, UP1, UR4, 0x1f0, URZ ;  /* 0x000001f004047890 */ /* 0x000fe4000ff3e03f */
[----:B------:R-:W-:Y:S02]  /*0130*/  UIADD3.X UR7, URZ, UR5, URZ, UP0, !UPT ;  /* 0x000000053f077290 */ /* 0x000fe400087fe43f */
[----:B------:R-:W-:-:S07]  /*0140*/  UIADD3.X UR5, URZ, UR5, URZ, UP1, !UPT ;  /* 0x000000053f057290 */ /* 0x000fce0008ffe43f */
[----:B------:R0:W-:Y:S02]  /*0150*/  UTMACCTL.PF [UR6] ;  /* 0x00000000060079b9 */ /* 0x0001e40008040000 */
[----:B------:R0:W-:Y:S02]  /*0160*/  UTMACCTL.PF [UR4] ;  /* 0x00000000040079b9 */ /* 0x0001e40008040000 */
[----:B0-----:R-:W-:Y:S01]  /*0170*/  NOP ;  /* 0x0000000000007918 */ /* 0x001fe20000000000 */
.L_x_1:
[----:B------:R-:W-:Y:S05]  /*0180*/  BSYNC B0 ;  /* 0x0000000000007941 */ /* 0x000fea0003800000 */
.L_x_0:
[----:B------:R-:W0:Y:S01]  /*0190*/  SHFL.IDX PT, R5, R0, RZ, 0x1f ;  /* 0x00001fff00057589 */ /* 0x000e2200000e0000 */
[----:B-1----:R-:W-:Y:S01]  /*01a0*/  R2UR UR16, R4 ;  /* 0x00000000041072ca */ /* 0x002fe200000e0000 */
[----:B------:R-:W-:-:S04]  /*01b0*/  UISETP.NE.AND UP0, UPT, UR8, 0x3, UPT ;  /* 0x000000030800788c */ /* 0x000fc8000bf05270 */
[----:B------:R-:W-:-:S08]  /*01c0*/  UISETP.EQ.OR UP0, UPT, UR8, URZ, !UP0 ;  /* 0x0000003f0800728c */ /* 0x000fd0000c702670 */
[----:B------:R-:W-:Y:S02]  /*01d0*/  UIADD3 UR18, UR16, -0x1, URZ ;  /* 0xffffffff10127890 */ /* 0x000fe4000fffe03f */
[----:B------:R-:W-:Y:S02]  /*01e0*/  UISETP.EQ.AND UP0, UPT, UR16, URZ, UP0 ;  /* 0x0000003f1000728c */ /* 0x000fe40008702270 */
[----:B------:R-:W-:Y:S02]  /*01f0*/  UISETP.GE.U32.AND UP1, UPT, UR18, 0x2, UPT ;  /* 0x000000021200788c */ /* 0x000fe4000bf26070 */
[----:B------:R-:W-:Y:S01]  /*0200*/  USEL UR13, URZ, 0x1, !UP0 ;  /* 0x000000013f0d7887 */ /* 0x000fe2000c000000 */
[----:B0-----:R-:W-:-:S03]  /*0210*/  ISETP.NE.AND P0, PT, R5, RZ, PT ;  /* 0x000000ff0500720c */ /* 0x001fc60003f05270 */
[----:B------:R-:W-:-:S10]  /*0220*/  USEL UR13, UR13, 0x2, UP1 ;  /* 0x000000020d0d7887 */ /* 0x000fd40008800000 */
[----:B------:R-:W-:Y:S05]  /*0230*/  @P0 BRA `(.L_x_2) ;  /* 0x0000000000580947 */ /* 0x000fea0003800000 */
[----:B------:R-:W0:Y:S01]  /*0240*/  S2UR UR9, SR_CgaCtaId ;  /* 0x00000000000979c3 */ /* 0x000e220000008800 */
[----:B------:R-:W-:Y:S01]  /*0250*/  UMOV UR4, 0x400 ;  /* 0x0000040000047882 */ /* 0x000fe20000000000 */
[----:B------:R-:W-:Y:S01]  /*0260*/  UMOV UR5, 0x1 ;  /* 0x0000000100057882 */ /* 0x000fe20000000000 */
[----:B------:R-:W-:Y:S01]  /*0270*/  UMOV UR6, 0x80 ;  /* 0x0000008000067882 */ /* 0x000fe20000000000 */
[----:B------:R-:W-:Y:S01]  /*0280*/  ELECT P0, URZ, PT ;  /* 0x00000000003f782f */ /* 0x000fe20003800000 */
[----:B------:R-:W-:-:S04]  /*0290*/  UIADD3 UR6, -UR6, 0x100000, URZ ;  /* 0x0010000006067890 */ /* 0x000fc8000fffe13f */
[----:B------:R-:W-:Y:S02]  /*02a0*/  USHF.L.U32 UR7, UR6, 0xb, URZ ;  /* 0x0000000b06077899 */ /* 0x000fe4000800063f */
[----:B------:R-:W-:Y:S02]  /*02b0*/  USHF.L.U32 UR6, UR6, 0x1, URZ ;  /* 0x0000000106067899 */ /* 0x000fe4000800063f */
[----:B0-----:R-:W-:Y:S02]  /*02c0*/  ULEA UR9, UR9, UR4, 0x18 ;  /* 0x0000000409097291 */ /* 0x001fe4000f8ec03f */
[----:B------:R-:W-:-:S04]  /*02d0*/  UIADD3 UR4, -UR5, 0x100000, URZ ;  /* 0x0010000005047890 */ /* 0x000fc8000fffe13f */
[----:B------:R-:W-:Y:S02]  /*02e0*/  USHF.L.U32 UR5, UR4, 0xb, URZ ;  /* 0x0000000b04057899 */ /* 0x000fe4000800063f */
[----:B------:R-:W-:Y:S01]  /*02f0*/  USHF.L.U32 UR4, UR4, 0x1, URZ ;  /* 0x0000000104047899 */ /* 0x000fe2000800063f */
[----:B------:R-:W0:Y:S11]  /*0300*/  FENCE.VIEW.ASYNC.S ;  /* 0x00000000000073c6 */ /* 0x000e360000000000 */
[----:B0-----:R0:W1:Y:S01]  /*0310*/  SYNCS.EXCH.64 URZ, [UR9], UR4 ;  /* 0x00000004093f75b2 */ /* 0x0010620008000100 */
[----:B------:R0:W2:Y:S01]  /*0320*/  SYNCS.EXCH.64 URZ, [UR9+0x20], UR6 ;  /* 0x00002006093f75b2 */ /* 0x0000a20008000100 */
[----:B------:R0:W3:Y:S01]  /*0330*/  SYNCS.EXCH.64 URZ, [UR9+0x8], UR4 ;  /* 0x00000804093f75b2 */ /* 0x0000e20008000100 */
[----:B------:R0:W4:Y:S01]  /*0340*/  SYNCS.EXCH.64 URZ, [UR9+0x28], UR6 ;  /* 0x00002806093f75b2 */ /* 0x0001220008000100 */
[----:B------:R0:W0:Y:S01]  /*0350*/  SYNCS.EXCH.64 URZ, [UR9+0x10], UR4 ;  /* 0x00001004093f75b2 */ /* 0x0000220008000100 */
[----:B------:R0:W0:Y:S01]  /*0360*/  SYNCS.EXCH.64 URZ, [UR9+0x30], UR6 ;  /* 0x00003006093f75b2 */ /* 0x0000220008000100 */
[----:B------:R0:W0:Y:S01]  /*0370*/  SYNCS.EXCH.64 URZ, [UR9+0x18], UR4 ;  /* 0x00001804093f75b2 */ /* 0x0000220008000100 */
[----:B------:R0:W0:Y:S01]  /*0380*/  SYNCS.EXCH.64 URZ, [UR9+0x38], UR6 ;  /* 0x00003806093f75b2 */ /* 0x0000220008000100 */
[----:B------:R-:W-:Y:S01]  /*0390*/  NOP ;  /* 0x0000000000007918 */ /* 0x000fe20000000000 */
.L_x_2:
[----:B------:R-:W5:Y:S01]  /*03a0*/  SHFL.IDX PT, R5, R0, RZ, 0x1f ;  /* 0x00001fff00057589 */ /* 0x000f6200000e0000 */
[----:B------:R-:W-:Y:S01]  /*03b0*/  ELECT P0, URZ, PT ;  /* 0x00000000003f782f */ /* 0x000fe20003800000 */
[----:B------:R-:W-:Y:S01]  /*03c0*/  NOP ;  /* 0x0000000000007918 */ /* 0x000fe20000000000 */
[----:B------:R-:W-:Y:S01]  /*03d0*/  ELECT P1, URZ, PT ;  /* 0x00000000003f782f */ /* 0x000fe20003820000 */
[----:B------:R-:W1:Y:S01]  /*03e0*/  SHFL.IDX PT, R4, R0, RZ, 0x1f ;  /* 0x00001fff00047589 */ /* 0x000e6200000e0000 */
[----:B0-----:R-:W-:Y:S01]  /*03f0*/  UMOV UR4, 0x20 ;  /* 0x0000002000047882 */ /* 0x001fe20000000000 */
[----:B------:R-:W-:Y:S01]  /*0400*/  UMOV UR12, 0x80 ;  /* 0x00000080000c7882 */ /* 0x000fe20000000000 */
[----:B------:R-:W-:Y:S01]  /*0410*/  NOP ;  /* 0x0000000000007918 */ /* 0x000fe20000000000 */
[----:B------:R0:W2:Y:S01]  /*0420*/  SHFL.IDX PT, R0, R3, RZ, 0x1f ;  /* 0x00001fff03007589 */ /* 0x0000a200000e0000 */
[----:B------:R-:W-:Y:S01]  /*0430*/  ULDC.64 UR24, c[0x0][0x208] ;  /* 0x0000820000187ab9 */ /* 0x000fe20000000a00 */
[----:B0-----:R-:W-:-:S04]  /*0440*/  SHF.R.S32.HI R3, RZ, 0x1f, R2 ;  /* 0x0000001fff037819 */ /* 0x001fc80000011402 */
[----:B------:R-:W-:Y:S02]  /*0450*/  LEA.HI R3, R3, R2, RZ, 0x7 ;  /* 0x0000000203037211 */ /* 0x000fe400078f38ff */
[----:B-----5:R-:W-:Y:S02]  /*0460*/  ISETP.NE.OR P0, PT, R5, RZ, !P0 ;  /* 0x000000ff0500720c */ /* 0x020fe40004705670 */
[----:B------:R-:W-:Y:S02]  /*0470*/  LOP3.LUT R3, R3, 0xffffff80, RZ, 0xc0, !PT ;  /* 0xffffff8003037812 */ /* 0x000fe400078ec0ff */
[----:B-1----:R-:W-:-:S03]  /*0480*/  ISETP.NE.OR P1, PT, R4, RZ, !P1 ;  /* 0x000000ff0400720c */ /* 0x002fc60004f25670 */
[----:B------:R-:W-:Y:S01]  /*0490*/  IMAD.IADD R3, R2, 0x1, -R3 ;  /* 0x0000000102037824 */ /* 0x000fe200078e0a03 */
[----:B--2---:R-:W-:-:S05]  /*04a0*/  R2UR UR19, R0 ;  /* 0x00000000001372ca */ /* 0x004fca00000e0000 */
[----:B------:R-:W-:-:S04]  /*04b0*/  VOTEU.ALL UP0, P0 ;  /* 0x00000000003f7886 */ /* 0x000fc80000000000 */
[----:B------:R-:W-:Y:S01]  /*04c0*/  VOTEU.ALL UP1, P1 ;  /* 0x00000000003f7886 */ /* 0x000fe20000820000 */
[----:B------:R-:W0:Y:S01]  /*04d0*/  @!UP0 S2UR UR7, SR_CgaCtaId ;  /* 0x00000000000789c3 */ /* 0x000e220000008800 */
[----:B------:R-:W-:Y:S01]  /*04e0*/  @!UP0 UMOV UR6, 0x400 ;  /* 0x0000040000068882 */ /* 0x000fe20000000000 */
[----:B------:R-:W-:-:S04]  /*04f0*/  @!UP0 UIADD3 UR4, -UR4, 0x100000, URZ ;  /* 0x0010000004048890 */ /* 0x000fc8000fffe13f */
[----:B------:R-:W-:Y:S02]  /*0500*/  @!UP0 USHF.L.U32 UR5, UR4, 0xb, URZ ;  /* 0x0000000b04058899 */ /* 0x000fe4000800063f */
[----:B------:R-:W-:Y:S01]  /*0510*/  @!UP0 USHF.L.U32 UR4, UR4, 0x1, URZ ;  /* 0x0000000104048899 */ /* 0x000fe2000800063f */
[----:B------:R-:W-:Y:S01]  /*0520*/  @!UP1 UMOV UR10, 0x400 ;  /* 0x00000400000a9882 */ /* 0x000fe20000000000 */
[----:B------:R-:W-:Y:S01]  /*0530*/  VOTEU.ALL UP2, P1 ;  /* 0x00000000003f7886 */ /* 0x000fe20000840000 */
[----:B------:R-:W-:Y:S01]  /*0540*/  VOTEU.ALL UP3, P1 ;  /* 0x00000000003f7886 */ /* 0x000fe20000860000 */
[----:B------:R-:W-:Y:S01]  /*0550*/  VOTEU.ALL UP4, P1 ;  /* 0x00000000003f7886 */ /* 0x000fe20000880000 */
[----:B------:R-:W1:Y:S01]  /*0560*/  @!UP1 S2UR UR11, SR_CgaCtaId ;  /* 0x00000000000b99c3 */ /* 0x000e620000008800 */
[----:B------:R-:W-:Y:S01]  /*0570*/  VOTEU.ALL UP5, P1 ;  /* 0x00000000003f7886 */ /* 0x000fe200008a0000 */
[----:B------:R-:W-:Y:S01]  /*0580*/  ISETP.NE.AND P1, PT, RZ, UR16, PT ;  /* 0x00000010ff007c0c */ /* 0x000fe2000bf25270 */
[----:B0-----:R-:W-:-:S02]  /*0590*/  @!UP0 ULEA UR9, UR7, UR6, 0x18 ;  /* 0x0000000607098291 */ /* 0x001fc4000f8ec03f */
[----:B------:R-:W-:-:S04]  /*05a0*/  @!UP1 UIADD3 UR6, -UR12, 0x100000, URZ ;  /* 0x001000000c069890 */ /* 0x000fc8000fffe13f */
[----:B------:R-:W-:Y:S02]  /*05b0*/  @!UP1 USHF.L.U32 UR7, UR6, 0xb, URZ ;  /* 0x0000000b06079899 */ /* 0x000fe4000800063f */
[----:B------:R-:W-:Y:S01]  /*05c0*/  @!UP1 USHF.L.U32 UR6, UR6, 0x1, URZ ;  /* 0x0000000106069899 */ /* 0x000fe2000800063f */
[----:B------:R-:W-:Y:S01]  /*05d0*/  VOTEU.ALL UP0, P0 ;  /* 0x00000000003f7886 */ /* 0x000fe20000000000 */
[----:B-1----:R-:W-:Y:S01]  /*05e0*/  @!UP1 ULEA UR10, UR11, UR10, 0x18 ;  /* 0x0000000a0b0a9291 */ /* 0x002fe2000f8ec03f */
[----:B------:R-:W-:Y:S01]  /*05f0*/  VOTEU.ALL UP1, P0 ;  /* 0x00000000003f7886 */ /* 0x000fe20000020000 */
[----:B------:R-:W0:Y:S02]  /*0600*/  FENCE.VIEW.ASYNC.S ;  /* 0x00000000000073c6 */ /* 0x000e240000000000 */
[----:B0-----:R-:W3:Y:S02]  /*0610*/  @!UP0 SYNCS.EXCH.64 URZ, [UR9+0x70], UR4 ;  /* 0x00007004093f85b2 */ /* 0x001ee40008000100 */
[----:B------:R0:W3:Y:S01]  /*0620*/  @!UP1 SYNCS.EXCH.64 URZ, [UR9+0x78], UR4 ;  /* 0x00007804093f95b2 */ /* 0x0000e20008000100 */
[----:B------:R-:W-:Y:S01]  /*0630*/  NOP ;  /* 0x0000000000007918 */ /* 0x000fe20000000000 */
[----:B0-----:R-:W-:-:S02]  /*0640*/  ULDC.64 UR4, c[0x0][0x598] ;  /* 0x0001660000047ab9 */ /* 0x001fc40000000a00 */
[----:B------:R-:W-:Y:S02]  /*0650*/  ISETP.NE.U32.AND P0, PT, RZ, UR4, PT ;  /* 0x00000004ff007c0c */ /* 0x000fe4000bf05070 */
[----:B------:R0:W3:Y:S02]  /*0660*/  @!UP2 SYNCS.EXCH.64 URZ, [UR10+0x50], UR6 ;  /* 0x000050060a3fa5b2 */ /* 0x0000e40008000100 */
[----:B------:R-:W-:Y:S01]  /*0670*/  ISETP.NE.AND.EX P0, PT, RZ, UR5, PT, P0 ;  /* 0x00000005ff007c0c */ /* 0x000fe2000bf05300 */
[----:B------:R0:W3:Y:S01]  /*0680*/  @!UP3 SYNCS.EXCH.64 URZ, [UR10+0x58], UR6 ;  /* 0x000058060a3fb5b2 */ /* 0x0000e20008000100 */
[----:B------:R0:W3:Y:S01]  /*0690*/  @!UP4 SYNCS.EXCH.64 URZ, [UR10+0x60], UR6 ;  /* 0x000060060a3fc5b2 */ /* 0x0000e20008000100 */
[----:B------:R0:W3:Y:S01]  /*06a0*/  @!UP5 SYNCS.EXCH.64 URZ, [UR10+0x68], UR6 ;  /* 0x000068060a3fd5b2 */ /* 0x0000e20008000100 */
[----:B------:R-:W-:Y:S01]  /*06b0*/  NOP ;  /* 0x0000000000007918 */ /* 0x000fe20000000000 */
[----:B---34-:R-:W-:Y:S08]  /*06c0*/  BAR.SYNC.DEFER_BLOCKING 0x0 ;  /* 0x0000000000007b1d */ /* 0x018ff00000010000 */
[----:B0-----:R-:W-:Y:S05]  /*06d0*/  @!P0 BRA `(.L_x_3) ;  /* 0x0000000000208947 */ /* 0x001fea0003800000 */
[----:B------:R-:W0:Y:S02]  /*06e0*/  LDC.64 R4, c[0x0][0x598] ;  /* 0x00016600ff047b82 */ /* 0x000e240000000a00 */
[----:B0-----:R-:W2:Y:S02]  /*06f0*/  LDG.E.64 R4, desc[UR24][R4.64] ;  /* 0x0000001804047981 */ /* 0x001ea4000c1e1b00 */
[----:B--2---:R-:W-:-:S04]  /*0700*/  ISETP.NE.U32.AND P0, PT, R4, RZ, PT ;  /* 0x000000ff0400720c */ /* 0x004fc80003f05070 */
[----:B------:R-:W-:-:S13]  /*0710*/  ISETP.NE.AND.EX P0, PT, R5, RZ, PT, P0 ;  /* 0x000000ff0500720c */ /* 0x000fda0003f05300 */
[----:B------:R-:W-:Y:S05]  /*0720*/  @!P0 BRA `(.L_x_3) ;  /* 0x00000000000c8947 */ /* 0x000fea0003800000 */
[----:B------:R-:W2:Y:S02]  /*0730*/  LD.E R4, desc[UR24][R4.64] ;  /* 0x0000001804047980 */ /* 0x000ea4000c101900 */
[----:B--2---:R-:W-:Y:S01]  /*0740*/  R2UR UR27, R4 ;  /* 0x00000000041b72ca */ /* 0x004fe200000e0000 */
[----:B------:R-:W-:-:S14]  /*0750*/  BRA `(.L_x_4) ;  /* 0x0000000000247947 */ /* 0x000fdc0003800000 */
.L_x_3:
[----:B------:R-:W-:Y:S02]  /*0760*/  ULDC.64 UR4, c[0x0][0x588] ;  /* 0x0001620000047ab9 */ /* 0x000fe40000000a00 */
[----:B------:R-:W-:-:S04]  /*0770*/  ISETP.NE.U32.AND P0, PT, RZ, UR4, PT ;  /* 0x00000004ff007c0c */ /* 0x000fc8000bf05070 */
[----:B------:R-:W-:-:S13]  /*0780*/  ISETP.NE.AND.EX P0, PT, RZ, UR5, PT, P0 ;  /* 0x00000005ff007c0c */ /* 0x000fda000bf05300 */
[----:B------:R-:W-:Y:S05]  /*0790*/  @!P0 BRA `(.L_x_5) ;  /* 0x0000000000108947 */ /* 0x000fea0003800000 */
[----:B------:R-:W0:Y:S02]  /*07a0*/  LDC.64 R4, c[0x0][0x588] ;  /* 0x00016200ff047b82 */ /* 0x000e240000000a00 */
[----:B0-----:R-:W2:Y:S02]  /*07b0*/  LDG.E R4, desc[UR24][R4.64] ;  /* 0x0000001804047981 */ /* 0x001ea4000c1e1900 */
[----:B--2---:R-:W-:Y:S01]  /*07c0*/  R2UR UR27, R4 ;  /* 0x00000000041b72ca */ /* 0x004fe200000e0000 */
[----:B------:R-:W-:-:S14]  /*07d0*/  BRA `(.L_x_4) ;  /* 0x0000000000047947 */ /* 0x000fdc0003800000 */
.L_x_5:
[----:B------:R-:W-:-:S05]  /*07e0*/  ULDC UR27, c[0x0][0x580] ;  /* 0x00016000001b7ab9 */ /* 0x000fca0000000800 */
.L_x_4:
[----:B------:R-:W-:Y:S02]  /*07f0*/  ULDC.64 UR4, c[0x0][0x5a0] ;  /* 0x0001680000047ab9 */ /* 0x000fe40000000a00 */
[----:B------:R-:W-:-:S04]  /*0800*/  ISETP.NE.U32.AND P0, PT, RZ, UR4, PT ;  /* 0x00000004ff007c0c */ /* 0x000fc8000bf05070 */
[----:B------:R-:W-:-:S13]  /*0810*/  ISETP.NE.AND.EX P0, PT, RZ, UR5, PT, P0 ;  /* 0x00000005ff007c0c */ /* 0x000fda000bf05300 */
[----:B------:R-:W-:Y:S05]  /*0820*/  @!P0 BRA `(.L_x_6) ;  /* 0x0000000000208947 */ /* 0x000fea0003800000 */
        /* <DEDUP_REMOVED lines=8> */
.L_x_6:
        /* <DEDUP_REMOVED lines=8> */
.L_x_8:
[----:B------:R-:W-:-:S05]  /*0930*/  ULDC UR26, c[0x0][0x584] ;  /* 0x00016100001a7ab9 */ /* 0x000fca0000000800 */
.L_x_7:
[----:B------:R-:W0:Y:S01]  /*0940*/  S2UR UR11, SR_CTAID.Y ;  /* 0x00000000000b79c3 */ /* 0x000e220000002600 */
[----:B------:R-:W-:Y:S01]  /*0950*/  ULDC UR5, c[0x0][0x65c] ;  /* 0x0001970000057ab9 */ /* 0x000fe20000000800 */
[----:B------:R-:W-:Y:S01]  /*0960*/  UISETP.NE.AND UP0, UPT, UR16, 0x2, UPT ;  /* 0x000000021000788c */ /* 0x000fe2000bf05270 */
[----:B------:R-:W-:Y:S01]  /*0970*/  IMAD.MOV.U32 R6, RZ, RZ, -0x1 ;  /* 0xffffffffff067424 */ /* 0x000fe200078e00ff */
[----:B------:R-:W-:-:S04]  /*0980*/  UISETP.NE.AND UP2, UPT, UR5, 0x1, UPT ;  /* 0x000000010500788c */ /* 0x000fc8000bf45270 */
[----:B------:R-:W1:Y:S01]  /*0990*/  S2UR UR4, SR_CTAID.X ;  /* 0x00000000000479c3 */ /* 0x000e620000002500 */
[----:B------:R2:W-:Y:S06]  /*09a0*/  STL [R1+0x80], R6 ;  /* 0x0000800601007387 */ /* 0x0005ec0000100800 */
[----:B------:R-:W-:Y:S01]  /*09b0*/  @UP2 ULDC UR14, c[0x0][0x10] ;  /* 0x00000400000e2ab9 */ /* 0x000fe20000000800 */
[----:B------:R-:W-:Y:S01]  /*09c0*/  @UP2 UMOV UR7, URZ ;  /* 0x0000003f00072c82 */ /* 0x000fe20008000000 */
[----:B------:R-:W-:Y:S01]  /*09d0*/  @UP2 UMOV UR5, URZ ;  /* 0x0000003f00052c82 */ /* 0x000fe20008000000 */
[----:B------:R-:W-:Y:S01]  /*09e0*/  @!UP2 ULDC UR10, c[0x0][0xc] ;  /* 0x00000300000aaab9 */ /* 0x000fe20000000800 */
[----:B------:R-:W3:Y:S01]  /*09f0*/  LDC.64 R4, c[0x0][0x650] ;  /* 0x00019400ff047b82 */ /* 0x000ee20000000a00 */
[----:B0-----:R-:W-:-:S02]  /*0a00*/  @UP2 UMOV UR9, UR11 ;  /* 0x0000000b00092c82 */ /* 0x001fc40008000000 */
[----:B------:R-:W-:Y:S01]  /*0a10*/  @UP2 UMOV UR6, UR9 ;  /* 0x0000000900062c82 */ /* 0x000fe20008000000 */
[----:B------:R-:W-:Y:S01]  /*0a20*/  @!UP2 UMOV UR9, UR11 ;  /* 0x0000000b0009ac82 */ /* 0x000fe20008000000 */
[----:B-1----:R-:W-:-:S03]  /*0a30*/  @UP2 UIMAD.WIDE.U32 UR14, UR4, UR14, UR6 ;  /* 0x0000000e040e22a5 */ /* 0x002fc6000f8e0006 */
[----:B------:R-:W-:Y:S01]  /*0a40*/  ULDC UR6, c[0x0][0xc] ;  /* 0x0000030000067ab9 */ /* 0x000fe20000000800 */
[----:B------:R-:W-:Y:S01]  /*0a50*/  @UP2 UIADD3 UR15, UR15, UR5, URZ ;  /* 0x000000050f0f2290 */ /* 0x000fe2000fffe03f */
[----:B------:R-:W-:Y:S02]  /*0a60*/  ULDC UR7, c[0x0][0x10] ;  /* 0x0000040000077ab9 */ /* 0x000fe40000000800 */
[----:B------:R-:W-:Y:S01]  /*0a70*/  UMOV UR5, URZ ;  /* 0x0000003f00057c82 */ /* 0x000fe20008000000 */
[----:B------:R-:W-:Y:S02]  /*0a80*/  UIMAD.WIDE.U32 UR6, UR6, UR7, URZ ;  /* 0x00000007060672a5 */ /* 0x000fe4000f8e003f */
[----:B------:R-:W-:Y:S01]  /*0a90*/  @!UP2 UIMAD.WIDE.U32 UR10, UR10, UR9, UR4 ;  /* 0x000000090a0aa2a5 */ /* 0x000fe2000f8e0004 */
[----:B------:R-:W-:Y:S02]  /*0aa0*/  ULDC UR12, c[0x0][0x14] ;  /* 0x00000500000c7ab9 */ /* 0x000fe40000000800 */
[----:B------:R-:W-:-:S02]  /*0ab0*/  UIMAD.WIDE.U32 UR22, UR6, UR12, URZ ;  /* 0x0000000c061672a5 */ /* 0x000fc4000f8e003f */
[----:B------:R-:W-:Y:S02]  /*0ac0*/  UIMAD UR7, UR7, UR12, URZ ;  /* 0x0000000c070772a4 */ /* 0x000fe4000f8e023f */
[----:B------:R-:W-:Y:S01]  /*0ad0*/  @!UP2 UMOV UR14, UR10 ;  /* 0x0000000a000eac82 */ /* 0x000fe20008000000 */
[----:B------:R-:W-:Y:S01]  /*0ae0*/  @!UP2 UMOV UR15, UR11 ;  /* 0x0000000b000fac82 */ /* 0x000fe20008000000 */
[----:B------:R-:W-:Y:S02]  /*0af0*/  UIADD3 UR7, UR23, UR7, URZ ;  /* 0x0000000717077290 */ /* 0x000fe4000fffe03f */
[----:B------:R-:W-:-:S04]  /*0b00*/  UIADD3 UR6, UP1, UR14, UR22, URZ ;  /* 0x000000160e067290 */ /* 0x000fc8000ff3e03f */
[----:B------:R-:W-:Y:S02]  /*0b10*/  UIADD3.X UR10, UR15, UR7, URZ, UP1, !UPT ;  /* 0x000000070f0a7290 */ /* 0x000fe40008ffe43f */
[----:B------:R-:W-:Y:S02]  /*0b20*/  USEL UR6, UR6, UR14, !UP0 ;  /* 0x0000000e06067287 */ /* 0x000fe4000c000000 */
[----:B------:R-:W-:-:S04]  /*0b30*/  USEL UR10, UR10, UR15, !UP0 ;  /* 0x0000000f0a0a7287 */ /* 0x000fc8000c000000 */
[----:B---3--:R-:W-:Y:S01]  /*0b40*/  ISETP.LE.U32.AND P0, PT, R4, UR6, PT ;  /* 0x0000000604007c0c */ /* 0x008fe2000bf03070 */
[----:B------:R-:W-:Y:S02]  /*0b50*/  IMAD.MOV.U32 R4, RZ, RZ, -0x1 ;  /* 0xffffffffff047424 */ /* 0x000fe400078e00ff */
[----:B------:R-:W-:Y:S02]  /*0b60*/  IMAD.U32 R0, RZ, RZ, UR10 ;  /* 0x0000000aff007e24 */ /* 0x000fe4000f8e00ff */
[----:B--2---:R-:W-:-:S03]  /*0b70*/  IMAD.U32 R6, RZ, RZ, UR6 ;  /* 0x00000006ff067e24 */ /* 0x004fc6000f8e00ff */
[----:B------:R-:W-:Y:S01]  /*0b80*/  ISETP.GE.U32.AND.EX P0, PT, R0, R5, PT, P0 ;  /* 0x000000050000720c */ /* 0x000fe20003f06100 */
[----:B------:R-:W-:Y:S01]  /*0b90*/  IMAD.MOV.U32 R5, RZ, RZ, -0x1 ;  /* 0xffffffffff057424 */ /* 0x000fe200078e00ff */
[----:B------:R-:W-:-:S04]  /*0ba0*/  PRMT R0, RZ, 0x7610, R0 ;  /* 0x00007610ff007816 */ /* 0x000fc80000000000 */
[----:B------:R0:W-:Y:S04]  /*0bb0*/  STL [R1+0x84], R5 ;  /* 0x0000840501007387 */ /* 0x0001e80000100800 */
[----:B------:R1:W-:Y:S01]  /*0bc0*/  STL [R1+0x74], R4 ;  /* 0x0000740401007387 */ /* 0x0003e20000100800 */
[----:B0-----:R-:W-:-:S05]  /*0bd0*/  IMAD.U32 R5, RZ, RZ, UR10 ;  /* 0x0000000aff057e24 */ /* 0x001fca000f8e00ff */
[----:B------:R1:W-:Y:S04]  /*0be0*/  STL [R1+0x78], R5 ;  /* 0x0000780501007387 */ /* 0x0003e80000100800 */
[----:B------:R1:W-:Y:S01]  /*0bf0*/  STL [R1+0x7c], R6 ;  /* 0x00007c0601007387 */ /* 0x0003e20000100800 */
[----:B------:R-:W-:Y:S05]  /*0c00*/  @P0 BRA `(.L_x_9) ;  /* 0x0000000400980947 */ /* 0x000fea0003800000 */
[----:B------:R-:W-:Y:S01]  /*0c10*/  I2FP.F32.U32 R0, UR4 ;  /* 0x0000000400007c45 */ /* 0x000fe20008201000 */
[----:B------:R-:W-:Y:S01]  /*0c20*/  ULDC.64 UR20, c[0x0][0x628] ;  /* 0x00018a0000147ab9 */ /* 0x000fe20000000a00 */
[----:B------:R-:W-:Y:S01]  /*0c30*/  ULDC UR6, c[0x0][0x150] ;  /* 0x0000540000067ab9 */ /* 0x000fe20000000800 */
[----:B------:R-:W-:Y:S01]  /*0c40*/  ISETP.NE.U32.AND P0, PT, RZ, UR20, PT ;  /* 0x00000014ff007c0c */ /* 0x000fe2000bf05070 */
[----:B------:R-:W-:Y:S01]  /*0c50*/  ULDC UR28, c[0x0][0x630] ;  /* 0x00018c00001c7ab9 */ /* 0x000fe20000000800 */
[----:B------:R-:W-:Y:S01]  /*0c60*/  FMUL R0, R0, UR6 ;  /* 0x0000000600007c20 */ /* 0x000fe20008400000 */
[----:B------:R-:W-:Y:S01]  /*0c70*/  R2UR UR29, R6 ;  /* 0x00000000061d72ca */ /* 0x000fe200000e0000 */
[----:B------:R-:W-:Y:S01]  /*0c80*/  ULDC UR31, c[0x0][0x154] ;  /* 0x00005500001f7ab9 */ /* 0x000fe20000000800 */
[----:B------:R-:W-:Y:S01]  /*0c90*/  ISETP.NE.AND.EX P0, PT, RZ, UR21, PT, P0 ;  /* 0x00000015ff007c0c */ /* 0x000fe2000bf05300 */
[----:B-1----:R0:W1:Y:S01]  /*0ca0*/  F2I.U32.TRUNC.NTZ R4, R0 ;  /* 0x0000000000047305 */ /* 0x002062000020f000 */
[----:B------:R-:W-:-:S02]  /*0cb0*/  R2UR UR30, R5 ;  /* 0x00000000051e72ca */ /* 0x000fc400000e0000 */
[----:B------:R-:W-:Y:S02]  /*0cc0*/  R2UR UR10, R6 ;  /* 0x00000000060a72ca */ /* 0x000fe400000e0000 */
[----:B------:R-:W-:-:S07]  /*0cd0*/  R2UR UR11, R5 ;  /* 0x00000000050b72ca */ /* 0x000fce00000e0000 */
[----:B0-----:R-:W-:Y:S08]  /*0ce0*/  @!P0 BRA `(.L_x_10) ;  /* 0x0000000000308947 */ /* 0x001ff00003800000 */
[----:B------:R-:W-:Y:S01]  /*0cf0*/  R2UR UR10, R6 ;  /* 0x00000000060a72ca */ /* 0x000fe200000e0000 */
[----:B------:R-:W-:Y:S01]  /*0d00*/  ULDC UR6, c[0x0][0x634] ;  /* 0x00018d0000067ab9 */ /* 0x000fe20000000800 */
[----:B------:R-:W-:-:S11]  /*0d10*/  R2UR UR12, R5 ;  /* 0x00000000050c72ca */ /* 0x000fd600000e0000 */
[----:B------:R-:W-:-:S04]  /*0d20*/  UIADD3 UR6, UP1, UR10, UR6, URZ ;  /* 0x000000060a067290 */ /* 0x000fc8000ff3e03f */
[----:B------:R-:W-:-:S04]  /*0d30*/  UIADD3.X UR12, URZ, UR12, URZ, UP1, !UPT ;  /* 0x0000000c3f0c7290 */ /* 0x000fc80008ffe43f */
[----:B------:R-:W-:-:S04]  /*0d40*/  UIMAD.WIDE.U32 UR10, UR12, UR20, URZ ;  /* 0x000000140c0a72a5 */ /* 0x000fc8000f8e003f */
[----:B------:R-:W-:Y:S02]  /*0d50*/  UIMAD.WIDE.U32 UR14, UP1, UR6, UR21, UR10 ;  /* 0x00000015060e72a5 */ /* 0x000fe4000f82000a */
[----:B------:R-:W-:Y:S02]  /*0d60*/  UIMAD.WIDE.U32 UR10, UR6, UR20, URZ ;  /* 0x00000014060a72a5 */ /* 0x000fe4000f8e003f */
[----:B------:R-:W-:Y:S02]  /*0d70*/  UIADD3.X UR17, URZ, URZ, URZ, UP1, !UPT ;  /* 0x0000003f3f117290 */ /* 0x000fe40008ffe43f */
[----:B------:R-:W-:Y:S01]  /*0d80*/  UIADD3 URZ, UP1, UR11, UR14, URZ ;  /* 0x0000000e0b3f7290 */ /* 0x000fe2000ff3e03f */
[----:B------:R-:W-:-:S03]  /*0d90*/  UMOV UR16, UR15 ;  /* 0x0000000f00107c82 */ /* 0x000fc60008000000 */
[----:B------:R-:W-:-:S12]  /*0da0*/  UIMAD.WIDE.U32.X UR10, UR12, UR21, UR16, UP1 ;  /* 0x000000150c0a72a5 */ /* 0x000fd800088e0410 */
.L_x_10:
[----:B------:R-:W-:Y:S01]  /*0db0*/  USHF.R.U64 UR5, UR10, UR28, UR11 ;  /* 0x0000001c0a057299 */ /* 0x000fe2000800120b */
[----:B------:R-:W-:Y:S01]  /*0dc0*/  I2FP.F32.U32 R0, UR9 ;  /* 0x0000000900007c45 */ /* 0x000fe20008201000 */
[----:B------:R-:W-:Y:S01]  /*0dd0*/  USHF.R.U32.HI UR6, URZ, UR28, UR11 ;  /* 0x0000001c3f067299 */ /* 0x000fe2000801160b */
[----:B-1----:R-:W-:Y:S01]  /*0de0*/  R2UR UR17, R4 ;  /* 0x00000000041172ca */ /* 0x002fe200000e0000 */
[----:B------:R-:W-:Y:S02]  /*0df0*/  UIADD3 UR28, UP1, URZ, -UR5, URZ ;  /* 0x800000053f1c7290 */ /* 0x000fe4000ff3e03f */
[----:B------:R-:W-:Y:S01]  /*0e00*/  FMUL R0, R0, UR31 ;  /* 0x0000001f00007c20 */ /* 0x000fe20008400000 */
[----:B------:R-:W-:Y:S01]  /*0e10*/  ULDC.64 UR10, c[0x0][0x620] ;  /* 0x00018800000a7ab9 */ /* 0x000fe20000000a00 */
[----:B------:R-:W-:Y:S01]  /*0e20*/  UIADD3.X UR6, URZ, ~UR6, URZ, UP1, !UPT ;  /* 0x800000063f067290 */ /* 0x000fe20008ffe43f */
[----:B------:R-:W-:Y:S01]  /*0e30*/  UMOV UR14, UR29 ;  /* 0x0000001d000e7c82 */ /* 0x000fe20008000000 */
[----:B------:R-:W-:-:S02]  /*0e40*/  UMOV UR15, UR30 ;  /* 0x0000001e000f7c82 */ /* 0x000fc40008000000 */
[----:B------:R-:W0:Y:S01]  /*0e50*/  F2I.U32.TRUNC.NTZ R0, R0 ;  /* 0x0000000000007305 */ /* 0x000e22000020f000 */
[----:B------:R-:W-:Y:S02]  /*0e60*/  UIMAD UR6, UR6, UR10, URZ ;  /* 0x0000000a060672a4 */ /* 0x000fe4000f8e023f */
[----:B------:R-:W-:Y:S02]  /*0e70*/  UIMAD.WIDE.U32 UR14, UR28, UR10, UR14 ;  /* 0x0000000a1c0e72a5 */ /* 0x000fe4000f8e000e */
[----:B------:R-:W-:Y:S01]  /*0e80*/  UIMAD UR28, UR28, UR11, UR6 ;  /* 0x0000000b1c1c72a4 */ /* 0x000fe2000f8e0206 */
[----:B------:R-:W-:Y:S01]  /*0e90*/  ULDC UR29, c[0x0][0x618] ;  /* 0x00018600001d7ab9 */ /* 0x000fe20000000800 */
[----:B------:R-:W-:Y:S02]  /*0ea0*/  ULDC UR33, c[0x0][0x658] ;  /* 0x0001960000217ab9 */ /* 0x000fe40000000800 */
[----:B------:R-:W-:Y:S01]  /*0eb0*/  UIADD3 UR28, UR15, UR28, URZ ;  /* 0x0000001c0f1c7290 */ /* 0x000fe2000fffe03f */
[----:B------:R-:W-:Y:S01]  /*0ec0*/  UMOV UR16, 0xffffffff ;  /* 0xffffffff00107882 */ /* 0x000fe20000000000 */
[----:B------:R-:W-:Y:S01]  /*0ed0*/  ULDC.64 UR10, c[0x0][0x640] ;  /* 0x00019000000a7ab9 */ /* 0x000fe20000000a00 */
[----:B------:R-:W-:Y:S01]  /*0ee0*/  USHF.L.U32 UR16, UR16, UR33, URZ ;  /* 0x0000002110107299 */ /* 0x000fe2000800063f */
[----:B------:R-:W-:Y:S01]  /*0ef0*/  ISETP.NE.U32.AND P0, PT, RZ, UR10, PT ;  /* 0x0000000aff007c0c */ /* 0x000fe2000bf05070 */
[----:B------:R-:W-:Y:S01]  /*0f00*/  USHF.R.U64 UR14, UR14, UR29, UR28 ;  /* 0x0000001d0e0e7299 */ /* 0x000fe2000800121c */
[----:B0-----:R-:W-:Y:S01]  /*0f10*/  R2UR UR21, R0 ;  /* 0x00000000001572ca */ /* 0x001fe200000e0000 */
[----:B------:R-:W-:Y:S01]  /*0f20*/  UMOV UR30, 0x1 ;  /* 0x00000001001e7882 */ /* 0x000fe20000000000 */
[----:B------:R-:W-:Y:S01]  /*0f30*/  USHF.R.U32.HI UR28, URZ, UR29, UR28 ;  /* 0x0000001d3f1c7299 */ /* 0x000fe2000801161c */
[----:B------:R-:W-:Y:S01]  /*0f40*/  ISETP.NE.AND.EX P0, PT, RZ, UR11, PT, P0 ;  /* 0x0000000bff007c0c */ /* 0x000fe2000bf05300 */
[----:B------:R-:W-:Y:S01]  /*0f50*/  ULDC UR31, c[0x0][0x608] ;  /* 0x00018200001f7ab9 */ /* 0x000fe20000000800 */
[----:B------:R-:W-:-:S02]  /*0f60*/  USHF.L.U32 UR15, UR30, UR33, URZ ;  /* 0x000000211e0f7299 */ /* 0x000fc4000800063f */
[----:B------:R-:W-:Y:S02]  /*0f70*/  ULOP3.LUT UR30, URZ, UR16, URZ, 0x33, !UPT ;  /* 0x000000103f1e7292 */ /* 0x000fe4000f8e333f */
[----:B------:R-:W-:Y:S02]  /*0f80*/  USHF.R.U64 UR35, UR14, UR31, UR28 ;  /* 0x0000001f0e237299 */ /* 0x000fe4000800121c */
[----:B------:R-:W-:Y:S02]  /*0f90*/  USHF.R.U32.HI UR16, URZ, UR31, UR28 ;  /* 0x0000001f3f107299 */ /* 0x000fe4000801161c */
[----:B------:R-:W-:Y:S02]  /*0fa0*/  UIADD3 UR17, -UR17, URZ, URZ ;  /* 0x0000003f11117290 */ /* 0x000fe4000fffe13f */
[----:B------:R-:W-:Y:S02]  /*0fb0*/  USHF.R.U64 UR36, UR35, UR33, UR16 ;  /* 0x0000002123247299 */ /* 0x000fe40008001210 */
[----:B------:R-:W-:Y:S01]  /*0fc0*/  USHF.R.U32.HI UR31, URZ, UR33, UR16 ;  /* 0x000000213f1f7299 */ /* 0x000fe20008011610 */
[----:B------:R-:W-:Y:S01]  /*0fd0*/  ULDC UR20, c[0x0][0x144] ;  /* 0x0000510000147ab9 */ /* 0x000fe20000000800 */
[----:B------:R-:W-:Y:S01]  /*0fe0*/  ULDC UR6, c[0x0][0x600] ;  /* 0x0001800000067ab9 */ /* 0x000fe20000000800 */
[----:B------:R-:W-:-:S02]  /*0ff0*/  UIMAD UR4, UR20, UR17, UR4 ;  /* 0x00000011140472a4 */ /* 0x000fc4000f8e0204 */
[----:B------:R-:W-:Y:S02]  /*1000*/  UIADD3 UR12, UR6, -0x1, URZ ;  /* 0xffffffff060c7890 */ /* 0x000fe4000fffe03f */
[----:B------:R-:W-:Y:S01]  /*1010*/  UIADD3 UR32, -UR21, URZ, URZ ;  /* 0x0000003f15207290 */ /* 0x000fe2000fffe13f */
[----:B------:R-:W-:Y:S01]  /*1020*/  ULDC UR37, c[0x0][0x148] ;  /* 0x0000520000257ab9 */ /* 0x000fe20000000800 */
[----:B------:R-:W-:Y:S01]  /*1030*/  ULDC UR33, c[0x0][0x648] ;  /* 0x0001920000217ab9 */ /* 0x000fe20000000800 */
[----:B------:R-:W-:Y:S01]  /*1040*/  ULDC UR34, c[0x0][0x638] ;  /* 0x00018e0000227ab9 */ /* 0x000fe20000000800 */
[----:B------:R-:W-:Y:S01]  /*1050*/  UMOV UR16, UR36 ;  /* 0x0000002400107c82 */ /* 0x000fe20008000000 */
[----:B------:R-:W-:Y:S01]  /*1060*/  UMOV UR17, UR31 ;  /* 0x0000001f00117c82 */ /* 0x000fe20008000000 */
[----:B------:R-:W-:Y:S06]  /*1070*/  @!P0 BRA `(.L_x_11) ;  /* 0x0000000000308947 */ /* 0x000fec0003800000 */
[----:B------:R-:W-:Y:S02]  /*1080*/  ULDC UR28, c[0x0][0x64c] ;  /* 0x00019300001c7ab9 */ /* 0x000fe40000000800 */
        /* <DEDUP_REMOVED lines=8> */
[----:B------:R-:W-:-:S07]  /*1110*/  UIMAD.WIDE.U32.X UR10, UR31, UR11, UR28, UP1 ;  /* 0x0000000b1f0a72a5 */ /* 0x000fce00088e041c */
[----:B------:R-:W-:Y:S01]  /*1120*/  UMOV UR16, UR10 ;  /* 0x0000000a00107c82 */ /* 0x000fe20008000000 */
[----:B------:R-:W-:-:S05]  /*1130*/  UMOV UR17, UR11 ;  /* 0x0000000b00117c82 */ /* 0x000fca0008000000 */
.L_x_11:
[----:B------:R-:W-:Y:S01]  /*1140*/  USHF.R.U64 UR10, UR16, UR33, UR17 ;  /* 0x00000021100a7299 */ /* 0x000fe20008001211 */
[----:B------:R-:W-:Y:S01]  /*1150*/  IMAD.U32 R6, RZ, RZ, UR5 ;  /* 0x00000005ff067e24 */ /* 0x000fe2000f8e00ff */
[----:B------:R-:W-:Y:S01]  /*1160*/  @UP2 UIMAD UR4, UR37, UR32, UR9 ;  /* 0x00000020250422a4 */ /* 0x000fe2000f8e0209 */
[----:B------:R-:W-:Y:S01]  /*1170*/  IMAD.MOV.U32 R0, RZ, RZ, 0x1 ;  /* 0x00000001ff007424 */ /* 0x000fe200078e00ff */
[----:B------:R-:W-:Y:S02]  /*1180*/  ULOP3.LUT UR30, UR35, UR30, URZ, 0xc0, !UPT ;  /* 0x0000001e231e7292 */ /* 0x000fe4000f8ec03f */
[----:B------:R-:W-:Y:S01]  /*1190*/  UIADD3 UR9, -UR10, URZ, URZ ;  /* 0x0000003f0a097290 */ /* 0x000fe2000fffe13f */
[----:B------:R0:W-:Y:S01]  /*11a0*/  STL [R1+0x74], R6 ;  /* 0x0000740601007387 */ /* 0x0001e20000100800 */
[----:B------:R-:W-:Y:S02]  /*11b0*/  ULOP3.LUT UR12, UR14, UR12, URZ, 0xc0, !UPT ;  /* 0x0000000c0e0c7292 */ /* 0x000fe4000f8ec03f */
[----:B------:R-:W-:-:S02]  /*11c0*/  UIMAD UR15, UR15, UR10, UR30 ;  /* 0x0000000a0f0f72a4 */ /* 0x000fc4000f8e021e */
[----:B------:R-:W-:Y:S01]  /*11d0*/  UIMAD UR9, UR9, UR34, UR36 ;  /* 0x00000022090972a4 */ /* 0x000fe2000f8e0224 */
[----:B------:R-:W-:Y:S02]  /*11e0*/  ULDC UR10, c[0x0][0x610] ;  /* 0x00018400000a7ab9 */ /* 0x000fe40000000800 */
[----:B------:R-:W-:Y:S02]  /*11f0*/  UIMAD UR4, UR15, UR10, UR4 ;  /* 0x0000000a0f0472a4 */ /* 0x000fe4000f8e0204 */
[----:B------:R-:W-:-:S04]  /*1200*/  UIMAD UR9, UR9, UR6, UR12 ;  /* 0x00000006090972a4 */ /* 0x000fc8000f8e020c */
[----:B------:R-:W-:Y:S02]  /*1210*/  USEL UR6, UR9, UR4, !UP2 ;  /* 0x0000000409067287 */ /* 0x000fe4000d000000 */
[----:B------:R-:W-:-:S04]  /*1220*/  USEL UR4, UR4, UR9, !UP2 ;  /* 0x0000000904047287 */ /* 0x000fc8000d000000 */
[----:B------:R-:W-:Y:S02]  /*1230*/  IMAD.U32 R5, RZ, RZ, UR6 ;  /* 0x00000006ff057e24 */ /* 0x000fe4000f8e00ff */
[----:B------:R-:W-:-:S05]  /*1240*/  IMAD.U32 R4, RZ, RZ, UR4 ;  /* 0x00000004ff047e24 */ /* 0x000fca000f8e00ff */
[----:B------:R0:W-:Y:S04]  /*1250*/  STL [R1+0x80], R4 ;  /* 0x0000800401007387 */ /* 0x0001e80000100800 */
[----:B------:R0:W-:Y:S02]  /*1260*/  STL [R1+0x84], R5 ;  /* 0x0000840501007387 */ /* 0x0001e40000100800 */
.L_x_9:
[----:B------:R-:W-:Y:S02]  /*1270*/  ULDC UR4, c[0x0][0x28c] ;  /* 0x0000a30000047ab9 */ /* 0x000fe40000000800 */
[----:B------:R-:W-:-:S04]  /*1280*/  UIADD3 UR4, UR4, 0x3f, URZ ;  /* 0x0000003f04047890 */ /* 0x000fc8000fffe03f */
[----:B------:R-:W-:-:S04]  /*1290*/  USHF.R.S32.HI UR5, URZ, 0x1f, UR4 ;  /* 0x0000001f3f057899 */ /* 0x000fc80008011404 */
[----:B------:R-:W-:-:S04]  /*12a0*/  ULEA.HI UR5, UR5, UR4, URZ, 0x6 ;  /* 0x0000000405057291 */ /* 0x000fc8000f8f303f */
[----:B------:R-:W-:Y:S01]  /*12b0*/  USHF.R.S32.HI UR14, URZ, 0x6, UR5 ;  /* 0x000000063f0e7899 */ /* 0x000fe20008011405 */
[----:B------:R-:W-:Y:S11]  /*12c0*/  @!P1 BRA `(.L_x_12) ;  /* 0x000000d800ec9947 */ /* 0x000ff60003800000 */
[----:B------:R-:W-:-:S06]  /*12d0*/  UISETP.GT.U32.AND UP1, UPT, UR18, 0x1, UPT ;  /* 0x000000011200788c */ /* 0x000fcc000bf24070 */
[----:B------:R-:W-:-:S13]  /*12e0*/  PLOP3.LUT P0, PT, PT, PT, UP1, 0x80, 0x0 ;  /* 0x000000000000781c */ /* 0x000fda0003f0f018 */
[----:B------:R-:W-:Y:S05]  /*12f0*/  @P0 EXIT ;  /* 0x000000000000094d */ /* 0x000fea0003800000 */
.L_x_13:
[----:B------:R-:W-:-:S08]  /*1300*/  NOP ;  /* 0x0000000000007918 */ /* 0x000fd00000000000 */
[----:B------:R-:W2:Y:S02]  /*1310*/  USETMAXREG.TRY_ALLOC.CTAPOOL UP1, 0xe8 ;  /* 0x000000e8000079c8 */ /* 0x000ea40008020600 */
[----:B--2---:R-:W-:-:S13]  /*1320*/  PLOP3.LUT P0, PT, PT, PT, UP1, 0x80, 0x0 ;  /* 0x000000000000781c */ /* 0x004fda0003f0f018 */
[----:B------:R-:W-:Y:S05]  /*1330*/  @!P0 BRA `(.L_x_13) ;  /* 0xfffffffc00f08947 */ /* 0x000fea000383ffff */
[----:B------:R-:W-:-:S13]  /*1340*/  LOP3.LUT P0, RZ, R0, 0xff, RZ, 0xc0, !PT ;  /* 0x000000ff00ff7812 */ /* 0x000fda000780c0ff */
[----:B------:R-:W-:Y:S05]  /*1350*/  @!P0 EXIT ;  /* 0x000000000000894d */ /* 0x000fea0003800000 */
[----:B------:R-:W2:Y:S01]  /*1360*/  S2UR UR4, SR_CgaCtaId ;  /* 0x00000000000479c3 */ /* 0x000ea20000008800 */
[----:B------:R-:W-:Y:S01]  /*1370*/  SHF.R.S32.HI R0, RZ, 0x1f, R3 ;  /* 0x0000001fff007819 */ /* 0x000fe20000011403 */
[----:B------:R-:W-:Y:S01]  /*1380*/  UIADD3 UR6, UR19, -0x1, URZ ;  /* 0xffffffff13067890 */ /* 0x000fe2000fffe03f */
[----:B------:R-:W-:Y:S02]  /*1390*/  UMOV UR16, 0x400 ;  /* 0x0000040000107882 */ /* 0x000fe40000000000 */
[CC--:B------:R-:W-:Y:S01]  /*13a0*/  LEA.HI R2, R0.reuse, R3.reuse, RZ, 0x2 ;  /* 0x0000000300027211 */ /* 0x0c0fe200078f10ff */
[----:B------:R-:W-:Y:S01]  /*13b0*/  USHF.R.U32.HI UR5, URZ, 0x2, UR14 ;  /* 0x000000023f057899 */ /* 0x000fe2000801160e */
[----:B------:R-:W-:Y:S01]  /*13c0*/  LEA.HI R0, R0, R3, RZ, 0x5 ;  /* 0x0000000300007211 */ /* 0x000fe200078f28ff */
[----:B------:R-:W-:Y:S01]  /*13d0*/  UISETP.LT.AND UP1, UPT, UR14, 0x1, UPT ;  /* 0x000000010e00788c */ /* 0x000fe2000bf21270 */
[--C-:B01----:R-:W-:Y:S01]  /*13e0*/  SHF.R.S32.HI R4, RZ, 0x2, R2.reuse ;  /* 0x00000002ff047819 */ /* 0x103fe20000011402 */
[----:B------:R-:W-:Y:S01]  /*13f0*/  ULOP3.LUT UR15, UR14, 0x3, URZ, 0xc0, !UPT ;  /* 0x000000030e0f7892 */ /* 0x000fe2000f8ec03f */
[----:B------:R-:W-:Y:S01]  /*1400*/  SHF.R.S32.HI R5, RZ, 0x1f, R2 ;  /* 0x0000001fff057819 */ /* 0x000fe20000011402 */
[----:B------:R-:W-:-:S02]  /*1410*/  ULOP3.LUT UR5, UR5, 0x1, URZ, 0xc0, !UPT ;  /* 0x0000000105057892 */ /* 0x000fc4000f8ec03f */
[----:B------:R-:W-:Y:S01]  /*1420*/  USEL UR12, UR14, 0x1, UP1 ;  /* 0x000000010e0c7887 */ /* 0x000fe20008800000 */
[----:B------:R-:W-:Y:S01]  /*1430*/  LEA.HI R5, R5, R4, RZ, 0x3 ;  /* 0x0000000405057211 */ /* 0x000fe200078f18ff */
[----:B------:R-:W-:Y:S02]  /*1440*/  USEL UR15, UR15, URZ, !UP0 ;  /* 0x0000003f0f0f7287 */ /* 0x000fe4000c000000 */
[----:B------:R-:W-:Y:S01]  /*1450*/  UISETP.NE.AND UP1, UPT, UR6, URZ, UPT ;  /* 0x0000003f0600728c */ /* 0x000fe2000bf25270 */
[----:B------:R-:W-:Y:S01]  /*1460*/  LOP3.LUT R5, R5, 0xfffffff8, RZ, 0xc0, !PT ;  /* 0xfffffff805057812 */ /* 0x000fe200078ec0ff */
[----:B------:R-:W-:Y:S02]  /*1470*/  UISETP.EQ.U32.AND UP0, UPT, UR5, 0x1, !UP0 ;  /* 0x000000010500788c */ /* 0x000fe4000c702070 */
[----:B------:R-:W-:Y:S02]  /*1480*/  ULOP3.LUT UR32, UR13, 0x1, URZ, 0xfc, !UPT ;  /* 0x000000010d207892 */ /* 0x000fe4000f8efc3f */
[----:B--2---:R-:W-:Y:S01]  /*1490*/  ULEA UR16, UR4, UR16, 0x18 ;  /* 0x0000001004107291 */ /* 0x004fe2000f8ec03f */
[----:B------:R-:W-:Y:S01]  /*14a0*/  IMAD.IADD R2, R4, 0x1, -R5 ;  /* 0x0000000104027824 */ /* 0x000fe200078e0a05 */
[----:B------:R-:W-:Y:S01]  /*14b0*/  USHF.L.U32 UR4, UR6, 0x3, URZ ;  /* 0x0000000306047899 */ /* 0x000fe2000800063f */
[----:B------:R-:W-:Y:S01]  /*14c0*/  SHF.R.S32.HI R5, RZ, 0x5, R0 ;  /* 0x00000005ff057819 */ /* 0x000fe20000011400 */
[----:B------:R-:W-:-:S02]  /*14d0*/  UIADD3 UR30, UR16, 0x50, URZ ;  /* 0x00000050101e7890 */ /* 0x000fc4000fffe03f */
[----:B------:R-:W-:Y:S01]  /*14e0*/  ULOP3.LUT UR4, UR4, 0x8, URZ, 0xc0, !UPT ;  /* 0x0000000804047892 */ /* 0x000fe2000f8ec03f */
[--C-:B------:R-:W-:Y:S01]  /*14f0*/  SHF.R.S32.HI R3, RZ, 0x1f, R2.reuse ;  /* 0x0000001fff037819 */ /* 0x100fe20000011402 */
[C-C-:B------:R-:W-:Y:S01]  /*1500*/  IMAD R0, R5.reuse, -0x10, -R2.reuse ;  /* 0xfffffff005007824 */ /* 0x140fe200078e0a02 */
[----:B------:R-:W-:Y:S02]  /*1510*/  USHF.L.U32 UR31, UR14, 0x1, URZ ;  /* 0x000000010e1f7899 */ /* 0x000fe4000800063f */
[----:B------:R-:W-:Y:S01]  /*1520*/  ULOP3.LUT UR33, UR4, 0x8, URZ, 0x3c, !UPT ;  /* 0x0000000804217892 */ /* 0x000fe2000f8e3c3f */
[----:B------:R-:W-:Y:S01]  /*1530*/  IMAD.WIDE R2, R5, 0x10, R2 ;  /* 0x0000001005027825 */ /* 0x000fe200078e0202 */
[----:B------:R-:W-:Y:S02]  /*1540*/  ULOP3.LUT UR18, UR4, 0x18, URZ, 0x3c, !UPT ;  /* 0x0000001804127892 */ /* 0x000fe4000f8e3c3f */
[----:B------:R-:W-:Y:S01]  /*1550*/  UIADD3 UR12, -UR12, UR14, URZ ;  /* 0x0000000e0c0c7290 */ /* 0x000fe2000fffe13f */
[----:B------:R-:W-:Y:S01]  /*1560*/  ULDC UR4, c[0x0][0x284] ;  /* 0x0000a10000047ab9 */ /* 0x000fe20000000800 */
[----:B------:R-:W-:Y:S01]  /*1570*/  USEL UR29, URZ, 0x1, UP1 ;  /* 0x000000013f1d7887 */ /* 0x000fe20008800000 */
[----:B------:R-:W-:Y:S01]  /*1580*/  VIADD R0, R0, UR4 ;  /* 0x0000000400007c36 */ /* 0x000fe20008000000 */
[----:B------:R-:W-:-:S02]  /*1590*/  ULEA UR19, UR19, UR30, 0x3 ;  /* 0x0000001e13137291 */ /* 0x000fc4000f8e183f */
[----:B------:R-:W-:Y:S02]  /*15a0*/  USEL UR17, URZ, 0x1, !UP0 ;  /* 0x000000013f117887 */ /* 0x000fe4000c000000 */
[----:B------:R0:W-:Y:S04]  /*15b0*/  STL [R1+0x90], R0 ;  /* 0x0000900001007387 */ /* 0x0001e80000100800 */
[----:B------:R0:W-:Y:S06]  /*15c0*/  STL.64 [R1+0x88], R2 ;  /* 0x0000880201007387 */ /* 0x0001ec0000100a00 */
.L_x_296:
[----:B0-----:R-:W-:Y:S01]  /*15d0*/  IMAD.U32 R0, RZ, RZ, UR29 ;  /* 0x0000001dff007e24 */ /* 0x001fe2000f8e00ff */
[----:B--2---:R-:W0:Y:S01]  /*15e0*/  LDC R2, c[0x0][0x28c] ;  /* 0x0000a300ff027b82 */ /* 0x004e220000000800 */
[----:B------:R-:W-:Y:S01]  /*15f0*/  UMOV UR4, URZ ;  /* 0x0000003f00047c82 */ /* 0x000fe20008000000 */
[----:B------:R-:W-:Y:S02]  /*1600*/  UMOV UR20, UR15 ;  /* 0x0000000f00147c82 */ /* 0x000fe40008000000 */
[----:B------:R-:W-:-:S04]  /*1610*/  SHF.L.U32 R0, R0, 0x1f, RZ ;  /* 0x0000001f00007819 */ /* 0x000fc800000006ff */
[----:B-1----:R-:W1:Y:S01]  /*1620*/  SYNCS.PHASECHK.TRANS64.TRYWAIT P0, [UR19+-0x8], R0 ;  /* 0xfffff800ff0075a7 */ /* 0x002e620008000153 */
[----:B0-----:R-:W-:Y:S01]  /*1630*/  ISETP.GE.AND P1, PT, R2, 0x1, PT ;  /* 0x000000010200780c */ /* 0x001fe20003f26270 */
[----:B-1--4-:R-:W-:-:S12]  /*1640*/  @!P0 BRA `(.L_x_14) ;  /* 0x000000e8003c8947 */ /* 0x012fd80003800000 */
.L_x_318:
[----:B------:R1:W-:Y:S01]  /*1650*/  STL [R1+0x70], RZ ;  /* 0x000070ff01007387 */ /* 0x0003e20000100800 */
[----:B------:R-:W-:Y:S01]  /*1660*/  UMOV UR5, URZ ;  /* 0x0000003f00057c82 */ /* 0x000fe20008000000 */
[----:B------:R-:W-:Y:S01]  /*1670*/  UMOV UR6, URZ ;  /* 0x0000003f00067c82 */ /* 0x000fe20008000000 */
[----:B0-----:R-:W-:Y:S01]  /*1680*/  IMAD.MOV.U32 R0, RZ, RZ, RZ ;  /* 0x000000ffff007224 */ /* 0x001fe200078e00ff */
[----:B------:R1:W-:Y:S01]  /*1690*/  STL [R1+0x6c], RZ ;  /* 0x00006cff01007387 */ /* 0x0003e20000100800 */
[----:B------:R-:W-:Y:S02]  /*16a0*/  CS2R R2, SRZ ;  /* 0x0000000000027805 */ /* 0x000fe4000001ff00 */
[----:B------:R-:W-:Y:S02]  /*16b0*/  CS2R R4, SRZ ;  /* 0x0000000000047805 */ /* 0x000fe4000001ff00 */
[----:B------:R-:W-:Y:S01]  /*16c0*/  CS2R R6, SRZ ;  /* 0x0000000000067805 */ /* 0x000fe2000001ff00 */
[----:B------:R1:W-:Y:S01]  /*16d0*/  STL [R1+0x68], RZ ;  /* 0x000068ff01007387 */ /* 0x0003e20000100800 */
[----:B------:R-:W-:-:S02]  /*16e0*/  CS2R R8, SRZ ;  /* 0x0000000000087805 */ /* 0x000fc4000001ff00 */
[----:B------:R-:W-:Y:S02]  /*16f0*/  CS2R R10, SRZ ;  /* 0x00000000000a7805 */ /* 0x000fe4000001ff00 */
[----:B------:R-:W-:Y:S01]  /*1700*/  CS2R R12, SRZ ;  /* 0x00000000000c7805 */ /* 0x000fe2000001ff00 */
        /* <DEDUP_REMOVED lines=57> */
[----:B------:R-:W-:Y:S01]  /*1aa0*/  CS2R R226, SRZ ;  /* 0x0000000000e27805 */ /* 0x000fe2000001ff00 */
[----:B------:R-:W-:Y:S01]  /*1ab0*/  IMAD.U32 R228, RZ, RZ, UR17 ;  /* 0x00000011ffe47e24 */ /* 0x000fe2000f8e00ff */
[----:B------:R-:W-:Y:S01]  /*1ac0*/  CS2R R24, SRZ ;  /* 0x0000000000187805 */ /* 0x000fe2000001ff00 */
[----:B------:R1:W-:Y:S01]  /*1ad0*/  STL [R1+0x28], RZ ;  /* 0x000028ff01007387 */ /* 0x0003e20000100800 */
[----:B------:R-:W-:Y:S02]  /*1ae0*/  CS2R R26, SRZ ;  /* 0x00000000001a7805 */ /* 0x000fe4000001ff00 */
[----:B------:R-:W-:-:S02]  /*1af0*/  CS2R R28, SRZ ;  /* 0x00000000001c7805 */ /* 0x000fc4000001ff00 */
[----:B------:R-:W-:Y:S01]  /*1b00*/  CS2R R30, SRZ ;  /* 0x00000000001e7805 */ /* 0x000fe2000001ff00 */
[----:B------:R1:W-:Y:S01]  /*1b10*/  STL [R1+0x24], RZ ;  /* 0x000024ff01007387 */ /* 0x0003e20000100800 */
[----:B------:R-:W-:Y:S02]  /*1b20*/  CS2R R32, SRZ ;  /* 0x0000000000207805 */ /* 0x000fe4000001ff00 */
[----:B------:R-:W-:Y:S02]  /*1b30*/  CS2R R34, SRZ ;  /* 0x0000000000227805 */ /* 0x000fe4000001ff00 */
        /* <DEDUP_REMOVED lines=33> */
[----:B------:R1:W-:Y:S01]  /*1d50*/  STL [R1], RZ ;  /* 0x000000ff01007387 */ /* 0x0003e20000100800 */
[----:B------:R-:W-:Y:S02]  /*1d60*/  CS2R R86, SRZ ;  /* 0x0000000000567805 */ /* 0x000fe4000001ff00 */
[----:B------:R-:W-:-:S02]  /*1d70*/  CS2R R88, SRZ ;  /* 0x0000000000587805 */ /* 0x000fc4000001ff00 */
[----:B------:R-:W-:Y:S02]  /*1d80*/  CS2R R90, SRZ ;  /* 0x00000000005a7805 */ /* 0x000fe4000001ff00 */
[----:B------:R-:W-:Y:S02]  /*1d90*/  CS2R R92, SRZ ;  /* 0x00000000005c7805 */ /* 0x000fe4000001ff00 */
[----:B------:R-:W-:Y:S02]  /*1da0*/  CS2R R94, SRZ ;  /* 0x00000000005e7805 */ /* 0x000fe4000001ff00 */
[----:B------:R-:W-:Y:S02]  /*1db0*/  CS2R R96, SRZ ;  /* 0x0000000000607805 */ /* 0x000fe4000001ff00 */
        /* <DEDUP_REMOVED lines=26> */
[----:B------:R-:W-:Y:S01]  /*1f60*/  CS2R R150, SRZ ;  /* 0x0000000000967805 */ /* 0x000fe2000001ff00 */
[----:B-1----:R-:W-:Y:S06]  /*1f70*/  @!P1 BRA `(.L_x_15) ;  /* 0x0000001000749947 */ /* 0x002fec0003800000 */
[----:B------:R-:W-:-:S06]  /*1f80*/  UISETP.NE.AND UP0, UPT, UR32, 0x3, UPT ;  /* 0x000000032000788c */ /* 0x000fcc000bf05270 */
[----:B------:R-:W-:-:S13]  /*1f90*/  PLOP3.LUT P1, PT, PT, PT, UP0, 0x80, 0x0 ;  /* 0x000000000000781c */ /* 0x000fda0003f2f008 */
[----:B------:R-:W-:Y:S05]  /*1fa0*/  @!P1 BRA `(.L_x_16) ;  /* 0x0000000000049947 */ /* 0x000fea0003800000 */
[----:B------:R-:W-:Y:S01]  /*1fb0*/  BPT.TRAP 0x1 ;  /* 0x000000040000795c */ /* 0x000fe20000300000 */
.L_x_16:
[----:B------:R-:W-:Y:S01]  /*1fc0*/  ULEA UR4, UR15, UR16, 0x3 ;  /* 0x000000100f047291 */ /* 0x000fe2000f8e183f */
[----:B------:R-:W-:-:S05]  /*1fd0*/  IMAD.U32 R0, RZ, RZ, UR17 ;  /* 0x00000011ff007e24 */ /* 0x000fca000f8e00ff */
[----:B------:R-:W-:-:S04]  /*1fe0*/  SHF.L.U32 R0, R0, 0x1f, RZ ;  /* 0x0000001f00007819 */ /* 0x000fc800000006ff */
[----:B------:R0:W1:Y:S01]  /*1ff0*/  SYNCS.PHASECHK.TRANS64.TRYWAIT P0, [UR4], R0 ;  /* 0x00000000ff0075a7 */ /* 0x0000620008000144 */
[----:B------:R-:W-:Y:S05]  /*2000*/  @!P1 BRA `(.L_x_17) ;  /* 0x0000000000049947 */ /* 0x000fea0003800000 */
[----:B------:R-:W-:Y:S01]  /*2010*/  BPT.TRAP 0x1 ;  /* 0x000000040000795c */ /* 0x000fe20000300000 */
.L_x_17:
[----:B-1----:R-:W-:Y:S05]  /*2020*/  @P0 BRA `(.L_x_18) ;  /* 0x0000000000080947 */ /* 0x002fea0003800000 */
[----:B------:R-:W1:Y:S02]  /*2030*/  SYNCS.PHASECHK.TRANS64.TRYWAIT P0, [UR4], R0 ;  /* 0x00000000ff0075a7 */ /* 0x000e640008000144 */
[----:B-1----:R-:W-:Y:S05]  /*2040*/  @!P0 BRA `(.L_x_19) ;  /* 0x000000dc00d48947 */ /* 0x002fea0003800000 */
.L_x_18:
[----:B------:R-:W-:Y:S01]  /*2050*/  UIADD3 UR4, UR16, 0x180, URZ ;  /* 0x0000018010047890 */ /* 0x000fe2000fffe03f */
[----:B------:R-:W-:Y:S01]  /*2060*/  WARPGROUP.ARRIVE ;  /* 0x00000000000079c5 */ /* 0x000fe20000000000 */
[----:B------:R-:W-:Y:S01]  /*2070*/  UIADD3 UR5, UR16, 0x4180, URZ ;  /* 0x0000418010057890 */ /* 0x000fe2000fffe03f */
[----:B------:R2:W-:Y:S01]  /*2080*/  STL [R1+0x70], RZ ;  /* 0x000070ff01007387 */ /* 0x0005e20000100800 */
[----:B------:R-:W-:Y:S01]  /*2090*/  USHF.R.U32.HI UR4, URZ, 0x4, UR4 ;  /* 0x000000043f047899 */ /* 0x000fe20008011604 */
[----:B01----:R-:W-:Y:S01]  /*20a0*/  IMAD.MOV.U32 R0, RZ, RZ, RZ ;  /* 0x000000ffff007224 */ /* 0x003fe200078e00ff */
[----:B------:R-:W-:Y:S01]  /*20b0*/  USHF.R.U32.HI UR5, URZ, 0x4, UR5 ;  /* 0x000000043f057899 */ /* 0x000fe20008011605 */
[----:B------:R2:W-:Y:S01]  /*20c0*/  STL [R1+0x6c], RZ ;  /* 0x00006cff01007387 */ /* 0x0005e20000100800 */
[----:B------:R-:W-:Y:S01]  /*20d0*/  ULOP3.LUT UR4, UR4, 0x3fff, URZ, 0xc0, !UPT ;  /* 0x00003fff04047892 */ /* 0x000fe2000f8ec03f */
[----:B------:R-:W-:Y:S01]  /*20e0*/  CS2R R2, SRZ ;  /* 0x0000000000027805 */ /* 0x000fe2000001ff00 */
[----:B------:R-:W-:Y:S01]  /*20f0*/  ULOP3.LUT UR5, UR5, 0x3fff, URZ, 0xc0, !UPT ;  /* 0x00003fff05057892 */ /* 0x000fe2000f8ec03f */
[----:B------:R2:W-:Y:S01]  /*2100*/  STL [R1+0x68], RZ ;  /* 0x000068ff01007387 */ /* 0x0005e20000100800 */
[----:B------:R-:W-:Y:S01]  /*2110*/  ULOP3.LUT UR4, UR4, 0x10000, URZ, 0xfc, !UPT ;  /* 0x0001000004047892 */ /* 0x000fe2000f8efc3f */
[----:B------:R-:W-:Y:S01]  /*2120*/  CS2R R4, SRZ ;  /* 0x0000000000047805 */ /* 0x000fe2000001ff00 */
[----:B------:R-:W-:Y:S01]  /*2130*/  ULOP3.LUT UR5, UR5, 0x10000, URZ, 0xfc, !UPT ;  /* 0x0001000005057892 */ /* 0x000fe2000f8efc3f */
[----:B------:R2:W-:Y:S01]  /*2140*/  STL [R1+0x64], RZ ;  /* 0x000064ff01007387 */ /* 0x0005e20000100800 */
[----:B------:R-:W-:Y:S01]  /*2150*/  ULEA UR8, UR15, UR4, 0x8 ;  /* 0x000000040f087291 */ /* 0x000fe2000f8e403f */
[----:B------:R-:W-:Y:S01]  /*2160*/  CS2R R6, SRZ ;  /* 0x0000000000067805 */ /* 0x000fe2000001ff00 */
[----:B------:R-:W-:Y:S01]  /*2170*/  ULEA UR10, UR15, UR5, 0xa ;  /* 0x000000050f0a7291 */ /* 0x000fe2000f8e503f */
[----:B------:R2:W-:Y:S01]  /*2180*/  STL [R1+0x60], RZ ;  /* 0x000060ff01007387 */ /* 0x0005e20000100800 */
[----:B------:R-:W-:Y:S01]  /*2190*/  UMOV UR9, 0x80000020 ;  /* 0x8000002000097882 */ /* 0x000fe20000000000 */
[----:B------:R-:W-:Y:S01]  /*21a0*/  UMOV UR11, 0x80000020 ;  /* 0x80000020000b7882 */ /* 0x000fe20000000000 */
[----:B------:R-:W-:Y:S01]  /*21b0*/  ULDC UR5, c[0x0][0x50c] ;  /* 0x0001430000057ab9 */ /* 0x000fe20000000800 */
[----:B------:R2:W-:Y:S01]  /*21c0*/  STL [R1+0x5c], RZ ;  /* 0x00005cff01007387 */ /* 0x0005e20000100800 */
[----:B------:R-:W-:Y:S01]  /*21d0*/  UISETP.NE.AND UP0, UPT, UR5, 0x2, UPT ;  /* 0x000000020500788c */ /* 0x000fe2000bf05270 */
[----:B------:R-:W-:Y:S01]  /*21e0*/  CS2R R8, SRZ ;  /* 0x0000000000087805 */ /* 0x000fe2000001ff00 */
[----:B------:R-:W-:Y:S01]  /*21f0*/  UMOV UR4, 0x2 ;  /* 0x0000000200047882 */ /* 0x000fe20000000000 */
[----:B------:R-:W-:Y:S01]  /*2200*/  QGMMA.64x256x32.F32.E5M2.E5M2 R24, gdesc[UR8], RZ, !UPT ;  /* 0x03e00000081879f3 */ /* 0x000fe2000c7038ff */
[----:B------:R2:W-:Y:S01]  /*2210*/  STL [R1+0x58], RZ ;  /* 0x000058ff01007387 */ /* 0x0005e20000100800 */
[----:B------:R-:W-:Y:S01]  /*2220*/  USEL UR5, URZ, 0x1, UP0 ;  /* 0x000000013f057887 */ /* 0x000fe20008000000 */
[----:B------:R-:W-:Y:S01]  /*2230*/  CS2R R10, SRZ ;  /* 0x00000000000a7805 */ /* 0x000fe2000001ff00 */
[----:B------:R-:W-:Y:S01]  /*2240*/  UIADD3 UR8, UR8, 0x2, URZ ;  /* 0x0000000208087890 */ /* 0x000fe2000fffe03f */
[----:B------:R2:W-:Y:S01]  /*2250*/  STL [R1+0x54], RZ ;  /* 0x000054ff01007387 */ /* 0x0005e20000100800 */
[----:B------:R-:W-:Y:S01]  /*2260*/  UIADD3 UR10, UR10, 0x2, URZ ;  /* 0x000000020a0a7890 */ /* 0x000fe2000fffe03f */
[----:B------:R-:W-:-:S02]  /*2270*/  CS2R R12, SRZ ;  /* 0x00000000000c7805 */ /* 0x000fc4000001ff00 */
[----:B------:R-:W-:Y:S01]  /*2280*/  ISETP.NE.AND P0, PT, RZ, UR5, PT ;  /* 0x00000005ff007c0c */ /* 0x000fe2000bf05270 */
[----:B------:R2:W-:Y:S01]  /*2290*/  STL [R1+0x50], RZ ;  /* 0x000050ff01007387 */ /* 0x0005e20000100800 */
[----:B------:R-:W-:Y:S01]  /*22a0*/  UMOV UR9, 0x80000020 ;  /* 0x8000002000097882 */ /* 0x000fe20000000000 */
[----:B------:R-:W-:Y:S01]  /*22b0*/  UMOV UR11, 0x80000020 ;  /* 0x80000020000b7882 */ /* 0x000fe20000000000 */
        /* <DEDUP_REMOVED lines=57> */
[----:B------:R2:W-:Y:S04]  /*2650*/  STL [R1+0x14], RZ ;  /* 0x000014ff01007387 */ /* 0x0005e80000100800 */
[----:B------:R2:W-:Y:S04]  /*2660*/  STL [R1+0x10], RZ ;  /* 0x000010ff01007387 */ /* 0x0005e80000100800 */
[----:B------:R2:W-:Y:S04]  /*2670*/  STL [R1+0xc], RZ ;  /* 0x00000cff01007387 */ /* 0x0005e80000100800 */
[----:B------:R2:W-:Y:S04]  /*2680*/  STL [R1+0x8], RZ ;  /* 0x000008ff01007387 */ /* 0x0005e80000100800 */
[----:B------:R2:W-:Y:S04]  /*2690*/  STL [R1+0x4], RZ ;  /* 0x000004ff01007387 */ /* 0x0005e80000100800 */
[----:B------:R2:W-:Y:S01]  /*26a0*/  STL [R1], RZ ;  /* 0x000000ff01007387 */ /* 0x0005e20000100800 */
[----:B------:R-:W-:Y:S01]  /*26b0*/  QGMMA.64x256x32.F32.E5M2.E5M2 R24, gdesc[UR8], R24, gsb0 ;  /* 0x03e00000081879f3 */ /* 0x000fe20008003818 */
[----:B------:R-:W-:Y:S05]  /*26c0*/  @!P0 BRA `(.L_x_20) ;  /* 0x0000000800848947 */ /* 0x000fea0003800000 */
[----:B------:R-:W-:Y:S02]  /*26d0*/  WARPGROUP.DEPBAR.LE gsb0, 0x0 ;  /* 0x00008000000079c5 */ /* 0x000fe40000010000 */
[----:B------:R-:W-:-:S01]  /*26e0*/  FADD R227, RZ, R24 ;  /* 0x00000018ffe37221 */ /* 0x000fc20000000000 */
[----:B------:R-:W-:Y:S01]  /*26f0*/  FADD R226, RZ, R25 ;  /* 0x00000019ffe27221 */ /* 0x000fe20000000000 */
[----:B------:R-:W-:-:S01]  /*2700*/  FADD R225, RZ, R26 ;  /* 0x0000001affe17221 */ /* 0x000fc20000000000 */
[----:B------:R-:W-:Y:S01]  /*2710*/  FADD R224, RZ, R27 ;  /* 0x0000001bffe07221 */ /* 0x000fe20000000000 */
[----:B------:R-:W-:-:S01]  /*2720*/  FADD R223, RZ, R28 ;  /* 0x0000001cffdf7221 */ /* 0x000fc20000000000 */
[----:B------:R0:W-:Y:S01]  /*2730*/  STL [R1+0x98], R227 ;  /* 0x000098e301007387 */ /* 0x0001e20000100800 */
[----:B------:R-:W-:-:S01]  /*2740*/  FADD R222, RZ, R29 ;  /* 0x0000001dffde7221 */ /* 0x000fc20000000000 */
[----:B------:R-:W-:Y:S01]  /*2750*/  FADD R221, RZ, R30 ;  /* 0x0000001effdd7221 */ /* 0x000fe20000000000 */
[----:B------:R-:W-:-:S01]  /*2760*/  FADD R220, RZ, R31 ;  /* 0x0000001fffdc7221 */ /* 0x000fc20000000000 */
[----:B------:R-:W-:Y:S01]  /*2770*/  FADD R219, RZ, R32 ;  /* 0x00000020ffdb7221 */ /* 0x000fe20000000000 */
[----:B------:R-:W-:-:S01]  /*2780*/  FADD R218, RZ, R33 ;  /* 0x00000021ffda7221 */ /* 0x000fc20000000000 */
[----:B------:R-:W-:Y:S01]  /*2790*/  FADD R217, RZ, R34 ;  /* 0x00000022ffd97221 */ /* 0x000fe20000000000 */
[----:B------:R-:W-:-:S01]  /*27a0*/  FADD R216, RZ, R35 ;  /* 0x00000023ffd87221 */ /* 0x000fc20000000000 */
[----:B------:R-:W-:Y:S01]  /*27b0*/  FADD R215, RZ, R36 ;  /* 0x00000024ffd77221 */ /* 0x000fe20000000000 */
[----:B------:R-:W-:-:S01]  /*27c0*/  FADD R214, RZ, R37 ;  /* 0x00000025ffd67221 */ /* 0x000fc20000000000 */
[----:B0-----:R-:W-:Y:S01]  /*27d0*/  FADD R227, RZ, R123 ;  /* 0x0000007bffe37221 */ /* 0x001fe20000000000 */
[----:B------:R-:W-:-:S01]  /*27e0*/  FADD R213, RZ, R38 ;  /* 0x00000026ffd57221 */ /* 0x000fc20000000000 */
[----:B------:R-:W-:Y:S01]  /*27f0*/  FADD R212, RZ, R39 ;  /* 0x00000027ffd47221 */ /* 0x000fe20000000000 */
[----:B------:R-:W-:-:S01]  /*2800*/  FADD R211, RZ, R40 ;  /* 0x00000028ffd37221 */ /* 0x000fc20000000000 */
[----:B------:R-:W-:Y:S01]  /*2810*/  FADD R210, RZ, R41 ;  /* 0x00000029ffd27221 */ /* 0x000fe20000000000 */
[----:B------:R0:W-:Y:S01]  /*2820*/  STL [R1], R227 ;  /* 0x000000e301007387 */ /* 0x0001e20000100800 */
        /* <DEDUP_REMOVED lines=93> */
[----:B0-----:R-:W-:-:S05]  /*2e00*/  FADD R227, RZ, R130 ;  /* 0x00000082ffe37221 */ /* 0x001fca0000000000 */
[----:B------:R0:W-:Y:S02]  /*2e10*/  STL [R1+0x1c], R227 ;  /* 0x00001ce301007387 */ /* 0x0001e40000100800 */
        /* <DEDUP_REMOVED lines=41> */
[----:B------:R0:W-:Y:S04]  /*30b0*/  STL [R1+0x70], R227 ;  /* 0x000070e301007387 */ /* 0x0001e80000100800 */
[----:B0-----:R0:W5:Y:S01]  /*30c0*/  LDL.LU R227, [R1+0x98] ;  /* 0x0000980001e37983 */ /* 0x0011620000300800 */
[----:B------:R-:W-:-:S05]  /*30d0*/  UMOV UR4, URZ ;  /* 0x0000003f00047c82 */ /* 0x000fca0008000000 */
.L_x_20:
[----:B------:R-:W-:-:S04]  /*30e0*/  UIADD3 UR20, UR15, 0x1, URZ ;  /* 0x000000010f147890 */ /* 0x000fc8000fffe03f */
[----:B------:R-:W-:-:S04]  /*30f0*/  UISETP.NE.AND UP0, UPT, UR20, 0x4, UPT ;  /* 0x000000041400788c */ /* 0x000fc8000bf05270 */
[----:B------:R-:W-:Y:S02]  /*3100*/  USEL UR6, URZ, 0x1, UP0 ;  /* 0x000000013f067887 */ /* 0x000fe40008000000 */
[----:B------:R-:W-:Y:S02]  /*3110*/  USEL UR20, UR20, URZ, UP0 ;  /* 0x0000003f14147287 */ /* 0x000fe40008000000 */
[----:B------:R-:W-:-:S06]  /*3120*/  ULOP3.LUT UR6, UR17, UR6, URZ, 0x3c, !UPT ;  /* 0x0000000611067292 */ /* 0x000fcc000f8e3c3f */
[----:B------:R-:W-:Y:S01]  /*3130*/  IMAD.U32 R228, RZ, RZ, UR6 ;  /* 0x00000006ffe47e24 */ /* 0x000fe2000f8e00ff */
[----:B------:R-:W-:-:S06]  /*3140*/  UMOV UR6, 0x1 ;  /* 0x0000000100067882 */ /* 0x000fcc0000000000 */
.L_x_15:
[----:B------:R-:W-:-:S06]  /*3150*/  UISETP.GE.AND UP0, UPT, UR12, 0x1, UPT ;  /* 0x000000010c00788c */ /* 0x000fcc000bf06270 */
[----:B------:R-:W-:-:S13]  /*3160*/  PLOP3.LUT P0, PT, PT, PT, UP0, 0x80, 0x0 ;  /* 0x000000000000781c */ /* 0x000fda0003f0f008 */
[----:B------:R-:W-:Y:S05]  /*3170*/  @!P0 BRA `(.L_x_21) ;  /* 0x0000001000808947 */ /* 0x000fea0003800000 */
[----:B------:R-:W-:Y:S01]  /*3180*/  UMOV UR21, UR12 ;  /* 0x0000000c00157c82 */ /* 0x000fe20008000000 */
[----:B------:R-:W-:Y:S01]  /*3190*/  UMOV UR28, UR15 ;  /* 0x0000000f001c7c82 */ /* 0x000fe20008000000 */
[----:B------:R-:W-:-:S05]  /*31a0*/  ULDC UR34, c[0x0][0x50c] ;  /* 0x0001430000227ab9 */ /* 0x000fca0000000800 */
.L_x_29:
[----:B------:R-:W-:-:S06]  /*31b0*/  UISETP.NE.AND UP0, UPT, UR32, 0x3, UPT ;  /* 0x000000032000788c */ /* 0x000fcc000bf05270 */
[----:B------:R-:W-:-:S13]  /*31c0*/  PLOP3.LUT P1, PT, PT, PT, UP0, 0x80, 0x0 ;  /* 0x000000000000781c */ /* 0x000fda0003f2f008 */
[----:B-1---5:R-:W-:Y:S05]  /*31d0*/  @!P1 BRA `(.L_x_22) ;  /* 0x0000000000049947 */ /* 0x022fea0003800000 */
[----:B------:R-:W-:Y:S01]  /*31e0*/  BPT.TRAP 0x1 ;  /* 0x000000040000795c */ /* 0x000fe20000300000 */
.L_x_22:
[----:B------:R-:W-:Y:S01]  /*31f0*/  ULEA UR8, UR20, UR16, 0x3 ;  /* 0x0000001014087291 */ /* 0x000fe2000f8e183f */
[----:B------:R-:W-:-:S08]  /*3200*/  SHF.L.U32 R229, R228, 0x1f, RZ ;  /* 0x0000001fe4e57819 */ /* 0x000fd000000006ff */
[----:B------:R1:W3:Y:S01]  /*3210*/  SYNCS.PHASECHK.TRANS64.TRYWAIT P0, [UR8], R229 ;  /* 0x000000e5ff0075a7 */ /* 0x0002e20008000148 */
[----:B------:R-:W-:Y:S05]  /*3220*/  @!P1 BRA `(.L_x_23) ;  /* 0x0000000000049947 */ /* 0x000fea0003800000 */
[----:B------:R-:W-:Y:S01]  /*3230*/  BPT.TRAP 0x1 ;  /* 0x000000040000795c */ /* 0x000fe20000300000 */
.L_x_23:
[----:B---3--:R-:W-:Y:S05]  /*3240*/  @P0 BRA `(.L_x_24) ;  /* 0x0000000000080947 */ /* 0x008fea0003800000 */
[----:B------:R-:W3:Y:S02]  /*3250*/  SYNCS.PHASECHK.TRANS64.TRYWAIT P0, [UR8], R229 ;  /* 0x000000e5ff0075a7 */ /* 0x000ee40008000148 */
[----:B---3--:R-:W-:Y:S05]  /*3260*/  @!P0 BRA `(.L_x_25) ;  /* 0x000000cc00648947 */ /* 0x008fea0003800000 */
.L_x_24:
[----:B------:R-:W-:Y:S01]  /*3270*/  UIADD3 UR8, UR16, 0x180, URZ ;  /* 0x0000018010087890 */ /* 0x000fe2000fffe03f */
[----:B------:R-:W-:Y:S01]  /*3280*/  WARPGROUP.ARRIVE ;  /* 0x00000000000079c5 */ /* 0x000fe20000000000 */
[----:B------:R-:W-:Y:S02]  /*3290*/  UIADD3 UR9, UR16, 0x4180, URZ ;  /* 0x0000418010097890 */ /* 0x000fe4000fffe03f */
[----:B------:R-:W-:Y:S02]  /*32a0*/  USHF.R.U32.HI UR8, URZ, 0x4, UR8 ;  /* 0x000000043f087899 */ /* 0x000fe40008011608 */
[----:B------:R-:W-:Y:S02]  /*32b0*/  USHF.R.U32.HI UR9, URZ, 0x4, UR9 ;  /* 0x000000043f097899 */ /* 0x000fe40008011609 */
[----:B------:R-:W-:Y:S02]  /*32c0*/  UISETP.NE.AND UP0, UPT, UR5, URZ, UPT ;  /* 0x0000003f0500728c */ /* 0x000fe4000bf05270 */
[----:B------:R-:W-:-:S02]  /*32d0*/  ULOP3.LUT UR8, UR8, 0x3fff, URZ, 0xc0, !UPT ;  /* 0x00003fff08087892 */ /* 0x000fc4000f8ec03f */
[----:B------:R-:W-:Y:S02]  /*32e0*/  ULOP3.LUT UR9, UR9, 0x3fff, URZ, 0xc0, !UPT ;  /* 0x00003fff09097892 */ /* 0x000fe4000f8ec03f */
[----:B------:R-:W-:Y:S02]  /*32f0*/  USEL UR6, UR6, URZ, !UP0 ;  /* 0x0000003f06067287 */ /* 0x000fe4000c000000 */
[----:B------:R-:W-:Y:S02]  /*3300*/  ULOP3.LUT UR8, UR8, 0x10000, URZ, 0xfc, !UPT ;  /* 0x0001000008087892 */ /* 0x000fe4000f8efc3f */
[----:B------:R-:W-:Y:S02]  /*3310*/  ULOP3.LUT UR9, UR9, 0x10000, URZ, 0xfc, !UPT ;  /* 0x0001000009097892 */ /* 0x000fe4000f8efc3f */
[----:B------:R-:W-:Y:S02]  /*3320*/  UISETP.NE.U32.AND UP0, UPT, UR6, URZ, UPT ;  /* 0x0000003f0600728c */ /* 0x000fe4000bf05070 */
[----:B------:R-:W-:-:S02]  /*3330*/  ULEA UR8, UR20, UR8, 0x8 ;  /* 0x0000000814087291 */ /* 0x000fc4000f8e403f */
[----:B------:R-:W-:Y:S01]  /*3340*/  ULEA UR10, UR20, UR9, 0xa ;  /* 0x00000009140a7291 */ /* 0x000fe2000f8e503f */
[----:B------:R-:W-:Y:S02]  /*3350*/  UMOV UR11, 0x80000020 ;  /* 0x80000020000b7882 */ /* 0x000fe40000000000 */
[----:B------:R-:W-:Y:S01]  /*3360*/  UMOV UR9, 0x80000020 ;  /* 0x8000002000097882 */ /* 0x000fe20000000000 */
[----:B------:R-:W-:-:S05]  /*3370*/  UIADD3 UR4, UR4, 0x2, URZ ;  /* 0x0000000204047890 */ /* 0x000fca000fffe03f */
[----:B------:R-:W-:Y:S01]  /*3380*/  QGMMA.64x256x32.F32.E5M2.E5M2 R24, gdesc[UR8], R24, UP0 ;  /* 0x03e00000081879f3 */ /* 0x000fe2000bf03818 */
[----:B------:R-:W-:Y:S02]  /*3390*/  UIADD3 UR8, UR8, 0x2, URZ ;  /* 0x0000000208087890 */ /* 0x000fe4000fffe03f */
[----:B------:R-:W-:Y:S01]  /*33a0*/  UIADD3 UR10, UR10, 0x2, URZ ;  /* 0x000000020a0a7890 */ /* 0x000fe2000fffe03f */
[----:B------:R-:W-:Y:S01]  /*33b0*/  UMOV UR9, 0x80000020 ;  /* 0x8000002000097882 */ /* 0x000fe20000000000 */
[----:B------:R-:W-:Y:S01]  /*33c0*/  UMOV UR11, 0x80000020 ;  /* 0x80000020000b7882 */ /* 0x000fe20000000000 */
[----:B------:R-:W-:-:S04]  /*33d0*/  UISETP.NE.AND UP0, UPT, UR4, UR34, UPT ;  /* 0x000000220400728c */ /* 0x000fc8000bf05270 */
[----:B------:R-:W-:-:S06]  /*33e0*/  USEL UR5, URZ, 0x1, UP0 ;  /* 0x000000013f057887 */ /* 0x000fcc0008000000 */
[----:B------:R-:W-:-:S12]  /*33f0*/  ISETP.NE.AND P0, PT, RZ, UR5, PT ;  /* 0x00000005ff007c0c */ /* 0x000fd8000bf05270 */
[----:B------:R-:W-:Y:S03]  /*3400*/  QGMMA.64x256x32.F32.E5M2.E5M2 R24, gdesc[UR8], R24, gsb0 ;  /* 0x03e00000081879f3 */ /* 0x000fe60008003818 */
[----:B------:R-:W-:Y:S02]  /*3410*/  WARPGROUP.DEPBAR.LE gsb0, 0x1 ;  /* 0x00008000000079c5 */ /* 0x000fe40000010100 */
[----:B------:R-:W-:Y:S05]  /*3420*/  @!P0 BRA `(.L_x_26) ;  /* 0x0000000c00788947 */ /* 0x000fea0003800000 */
[----:B------:R-:W-:Y:S02]  /*3430*/  WARPGROUP.DEPBAR.LE gsb0, 0x0 ;  /* 0x00008000000079c5 */ /* 0x000fe40000010000 */
[----:B-----5:R-:W-:-:S01]  /*3440*/  FADD R227, R24, R227 ;  /* 0x000000e318e37221 */ /* 0x020fc20000000000 */
[----:B------:R-:W-:Y:S01]  /*3450*/  FADD R226, R25, R226 ;  /* 0x000000e219e27221 */ /* 0x000fe20000000000 */
[----:B------:R-:W-:-:S01]  /*3460*/  FADD R225, R26, R225 ;  /* 0x000000e11ae17221 */ /* 0x000fc20000000000 */
[----:B------:R-:W-:Y:S02]  /*3470*/  FADD R224, R27, R224 ;  /* 0x000000e01be07221 */ /* 0x000fe40000000000 */
[----:B------:R3:W-:Y:S01]  /*3480*/  STL [R1+0x98], R227 ;  /* 0x000098e301007387 */ /* 0x0007e20000100800 */
[----:B------:R-:W-:-:S01]  /*3490*/  FADD R223, R28, R223 ;  /* 0x000000df1cdf7221 */ /* 0x000fc20000000000 */
[----:B------:R-:W-:Y:S01]  /*34a0*/  FADD R222, R29, R222 ;  /* 0x000000de1dde7221 */ /* 0x000fe20000000000 */
[----:B------:R-:W-:-:S01]  /*34b0*/  FADD R221, R30, R221 ;  /* 0x000000dd1edd7221 */ /* 0x000fc20000000000 */
[----:B---3--:R-:W3:Y:S04]  /*34c0*/  LDL.LU R227, [R1+0x2c] ;  /* 0x00002c0001e37983 */ /* 0x008ee80000300800 */
[----:B------:R4:W-:Y:S01]  /*34d0*/  STL [R1+0x9c], R226 ;  /* 0x00009ce201007387 */ /* 0x0009e20000100800 */
[----:B------:R-:W-:-:S01]  /*34e0*/  FADD R220, R31, R220 ;  /* 0x000000dc1fdc7221 */ /* 0x000fc20000000000 */
[----:B------:R-:W-:-:S02]  /*34f0*/  FADD R219, R32, R219 ;  /* 0x000000db20db7221 */ /* 0x000fc40000000000 */
[----:B----4-:R-:W4:Y:S04]  /*3500*/  LDL.LU R226, [R1+0x28] ;  /* 0x0000280001e27983 */ /* 0x010f280000300800 */
[----:B------:R0:W-:Y:S01]  /*3510*/  STL [R1+0xa0], R225 ;  /* 0x0000a0e101007387 */ /* 0x0001e20000100800 */
[----:B------:R-:W-:-:S03]  /*3520*/  FADD R218, R33, R218 ;  /* 0x000000da21da7221 */ /* 0x000fc60000000000 */
[----:B0-----:R-:W2:Y:S04]  /*3530*/  LDL.LU R225, [R1+0x24] ;  /* 0x0000240001e17983 */ /* 0x001ea80000300800 */
[----:B------:R0:W-:Y:S01]  /*3540*/  STL [R1+0xa4], R224 ;  /* 0x0000a4e001007387 */ /* 0x0001e20000100800 */
[----:B------:R-:W-:-:S03]  /*3550*/  FADD R217, R34, R217 ;  /* 0x000000d922d97221 */ /* 0x000fc60000000000 */
[----:B0-----:R-:W2:Y:S04]  /*3560*/  LDL.LU R224, [R1+0x20] ;  /* 0x0000200001e07983 */ /* 0x001ea80000300800 */
[----:B------:R0:W-:Y:S01]  /*3570*/  STL [R1+0xa8], R223 ;  /* 0x0000a8df01007387 */ /* 0x0001e20000100800 */
[----:B------:R-:W-:-:S03]  /*3580*/  FADD R216, R35, R216 ;  /* 0x000000d823d87221 */ /* 0x000fc60000000000 */
[----:B0-----:R-:W2:Y:S04]  /*3590*/  LDL.LU R223, [R1+0x1c] ;  /* 0x00001c0001df7983 */ /* 0x001ea80000300800 */
[----:B------:R0:W-:Y:S04]  /*35a0*/  STL [R1+0xac], R222 ;  /* 0x0000acde01007387 */ /* 0x0001e80000100800 */
        /* <DEDUP_REMOVED lines=12> */
[----:B0-----:R-:W2:Y:S01]  /*3670*/  LDL.LU R216, [R1] ;  /* 0x0000000001d87983 */ /* 0x001ea20000300800 */
[----:B------:R-:W-:-:S01]  /*3680*/  FADD R215, R36, R215 ;  /* 0x000000d724d77221 */ /* 0x000fc20000000000 */
[----:B------:R-:W-:Y:S01]  /*3690*/  FADD R214, R37, R214 ;  /* 0x000000d625d67221 */ /* 0x000fe20000000000 */
[----:B------:R-:W-:-:S01]  /*36a0*/  FADD R213, R38, R213 ;  /* 0x000000d526d57221 */ /* 0x000fc20000000000 */
[----:B------:R-:W-:Y:S01]  /*36b0*/  FADD R212, R39, R212 ;  /* 0x000000d427d47221 */ /* 0x000fe20000000000 */
[----:B------:R-:W-:-:S01]  /*36c0*/  FADD R211, R40, R211 ;  /* 0x000000d328d37221 */ /* 0x000fc20000000000 */
[----:B------:R-:W-:Y:S01]  /*36d0*/  STL [R1+0xc8], R215 ;  /* 0x0000c8d701007387 */ /* 0x000fe20000100800 */
        /* <DEDUP_REMOVED lines=15> */
[----:B------:R0:W-:Y:S01]  /*37d0*/  STL [R1+0xd8], R211 ;  /* 0x0000d8d301007387 */ /* 0x0001e20000100800 */
[----:B------:R-:W-:-:S01]  /*37e0*/  FADD R198, R53, R198 ;  /* 0x000000c635c67221 */ /* 0x000fc20000000000 */
[----:B------:R-:W-:Y:S01]  /*37f0*/  FADD R197, R54, R197 ;  /* 0x000000c536c57221 */ /* 0x000fe20000000000 */
        /* <DEDUP_REMOVED lines=68> */
[----:B---3--:R-:W-:-:S01]  /*3c40*/  FADD R227, R134, R227 ;  /* 0x000000e386e37221 */ /* 0x008fc20000000000 */
[----:B----4-:R-:W-:Y:S01]  /*3c50*/  FADD R226, R133, R226 ;  /* 0x000000e285e27221 */ /* 0x010fe20000000000 */
[----:B--2---:R-:W-:-:S01]  /*3c60*/  FADD R225, R132, R225 ;  /* 0x000000e184e17221 */ /* 0x004fc20000000000 */
        /* <DEDUP_REMOVED lines=8> */
[----:B------:R-:W-:-:S05]  /*3cf0*/  FADD R216, R123, R216 ;  /* 0x000000d87bd87221 */ /* 0x000fca0000000000 */
[----:B------:R2:W-:Y:S04]  /*3d00*/  STL [R1], R216 ;  /* 0x000000d801007387 */ /* 0x0005e80000100800 */
[----:B------:R3:W-:Y:S04]  /*3d10*/  STL [R1+0x4], R217 ;  /* 0x000004d901007387 */ /* 0x0007e80000100800 */
[----:B------:R4:W-:Y:S04]  /*3d20*/  STL [R1+0x8], R218 ;  /* 0x000008da01007387 */ /* 0x0009e80000100800 */
[----:B------:R1:W-:Y:S04]  /*3d30*/  STL [R1+0xc], R219 ;  /* 0x00000cdb01007387 */ /* 0x0003e80000100800 */
[----:B------:R1:W-:Y:S04]  /*3d40*/  STL [R1+0x10], R220 ;  /* 0x000010dc01007387 */ /* 0x0003e80000100800 */
[----:B------:R1:W-:Y:S04]  /*3d50*/  STL [R1+0x14], R221 ;  /* 0x000014dd01007387 */ /* 0x0003e80000100800 */
[----:B------:R1:W-:Y:S04]  /*3d60*/  STL [R1+0x18], R222 ;  /* 0x000018de01007387 */ /* 0x0003e80000100800 */
[----:B------:R1:W-:Y:S04]  /*3d70*/  STL [R1+0x1c], R223 ;  /* 0x00001cdf01007387 */ /* 0x0003e80000100800 */
[----:B------:R1:W-:Y:S04]  /*3d80*/  STL [R1+0x20], R224 ;  /* 0x000020e001007387 */ /* 0x0003e80000100800 */
[----:B0-----:R-:W4:Y:S04]  /*3d90*/  LDL.LU R211, [R1+0x30] ;  /* 0x0000300001d37983 */ /* 0x001f280000300800 */
[----:B------:R0:W-:Y:S04]  /*3da0*/  STL [R1+0x24], R225 ;  /* 0x000024e101007387 */ /* 0x0001e80000100800 */
[----:B------:R-:W4:Y:S04]  /*3db0*/  LDL.LU R212, [R1+0x34] ;  /* 0x0000340001d47983 */ /* 0x000f280000300800 */
[----:B------:R0:W-:Y:S04]  /*3dc0*/  STL [R1+0x28], R226 ;  /* 0x000028e201007387 */ /* 0x0001e80000100800 */
[----:B------:R-:W4:Y:S04]  /*3dd0*/  LDL.LU R213, [R1+0x38] ;  /* 0x0000380001d57983 */ /* 0x000f280000300800 */
[----:B------:R0:W-:Y:S04]  /*3de0*/  STL [R1+0x2c], R227 ;  /* 0x00002ce301007387 */ /* 0x0001e80000100800 */
[----:B------:R-:W4:Y:S04]  /*3df0*/  LDL.LU R214, [R1+0x3c] ;  /* 0x00003c0001d67983 */ /* 0x000f280000300800 */
[----:B------:R-:W4:Y:S04]  /*3e00*/  LDL.LU R215, [R1+0x40] ;  /* 0x0000400001d77983 */ /* 0x000f280000300800 */
[----:B--2---:R-:W2:Y:S04]  /*3e10*/  LDL.LU R216, [R1+0x44] ;  /* 0x0000440001d87983 */ /* 0x004ea80000300800 */
[----:B---3--:R-:W3:Y:S04]  /*3e20*/  LDL.LU R217, [R1+0x48] ;  /* 0x0000480001d97983 */ /* 0x008ee80000300800 */
[----:B----4-:R-:W4:Y:S04]  /*3e30*/  LDL.LU R218, [R1+0x4c] ;  /* 0x00004c0001da7983 */ /* 0x010f280000300800 */
[----:B-1----:R-:W4:Y:S04]  /*3e40*/  LDL.LU R219, [R1+0x50] ;  /* 0x0000500001db7983 */ /* 0x002f280000300800 */
[----:B------:R-:W4:Y:S04]  /*3e50*/  LDL.LU R220, [R1+0x54] ;  /* 0x0000540001dc7983 */ /* 0x000f280000300800 */
[----:B------:R-:W4:Y:S04]  /*3e60*/  LDL.LU R221, [R1+0x58] ;  /* 0x0000580001dd7983 */ /* 0x000f280000300800 */
[----:B------:R-:W4:Y:S04]  /*3e70*/  LDL.LU R222, [R1+0x5c] ;  /* 0x00005c0001de7983 */ /* 0x000f280000300800 */
[----:B------:R-:W4:Y:S04]  /*3e80*/  LDL.LU R223, [R1+0x60] ;  /* 0x0000600001df7983 */ /* 0x000f280000300800 */
[----:B------:R-:W4:Y:S04]  /*3e90*/  LDL.LU R224, [R1+0x64] ;  /* 0x0000640001e07983 */ /* 0x000f280000300800 */
[----:B0-----:R-:W4:Y:S04]  /*3ea0*/  LDL.LU R225, [R1+0x68] ;  /* 0x0000680001e17983 */ /* 0x001f280000300800 */
[----:B------:R-:W4:Y:S04]  /*3eb0*/  LDL.LU R226, [R1+0x6c] ;  /* 0x00006c0001e27983 */ /* 0x000f280000300800 */
[----:B------:R-:W4:Y:S01]  /*3ec0*/  LDL.LU R227, [R1+0x70] ;  /* 0x0000700001e37983 */ /* 0x000f220000300800 */
[----:B------:R-:W-:-:S05]  /*3ed0*/  FADD R211, R135, R211 ;  /* 0x000000d387d37221 */ /* 0x000fca0000000000 */
[----:B------:R0:W-:Y:S01]  /*3ee0*/  STL [R1+0x30], R211 ;  /* 0x000030d301007387 */ /* 0x0001e20000100800 */
[----:B------:R-:W-:-:S03]  /*3ef0*/  FADD R212, R136, R212 ;  /* 0x000000d488d47221 */ /* 0x000fc60000000000 */
[----:B0-----:R0:W5:Y:S01]  /*3f00*/  LDL.LU R211, [R1+0xd8] ;  /* 0x0000d80001d37983 */ /* 0x0011620000300800 */
[----:B------:R-:W-:-:S03]  /*3f10*/  FADD R213, R137, R213 ;  /* 0x000000d589d57221 */ /* 0x000fc60000000000 */
[----:B------:R1:W-:Y:S01]  /*3f20*/  STL [R1+0x34], R212 ;  /* 0x000034d401007387 */ /* 0x0003e20000100800 */
[----:B------:R-:W-:-:S01]  /*3f30*/  FADD R214, R138, R214 ;  /* 0x000000d68ad67221 */ /* 0x000fc20000000000 */
[----:B------:R-:W-:Y:S02]  /*3f40*/  FADD R215, R139, R215 ;  /* 0x000000d78bd77221 */ /* 0x000fe40000000000 */
[----:B-1----:R0:W5:Y:S01]  /*3f50*/  LDL.LU R212, [R1+0xd4] ;  /* 0x0000d40001d47983 */ /* 0x0021620000300800 */
[----:B--2---:R-:W-:-:S03]  /*3f60*/  FADD R216, R140, R216 ;  /* 0x000000d88cd87221 */ /* 0x004fc60000000000 */
[----:B------:R1:W-:Y:S01]  /*3f70*/  STL [R1+0x38], R213 ;  /* 0x000038d501007387 */ /* 0x0003e20000100800 */
[----:B---3--:R-:W-:-:S03]  /*3f80*/  FADD R217, R141, R217 ;  /* 0x000000d98dd97221 */ /* 0x008fc60000000000 */
[----:B-1----:R0:W5:Y:S01]  /*3f90*/  LDL.LU R213, [R1+0xd0] ;  /* 0x0000d00001d57983 */ /* 0x0021620000300800 */
[----:B----4-:R-:W-:-:S03]  /*3fa0*/  FADD R218, R142, R218 ;  /* 0x000000da8eda7221 */ /* 0x010fc60000000000 */
[----:B------:R1:W-:Y:S01]  /*3fb0*/  STL [R1+0x3c], R214 ;  /* 0x00003cd601007387 */ /* 0x0003e20000100800 */
[----:B------:R-:W-:-:S01]  /*3fc0*/  FADD R219, R143, R219 ;  /* 0x000000db8fdb7221 */ /* 0x000fc20000000000 */
[----:B------:R-:W-:Y:S02]  /*3fd0*/  FADD R220, R144, R220 ;  /* 0x000000dc90dc7221 */ /* 0x000fe40000000000 */
[----:B-1----:R0:W5:Y:S04]  /*3fe0*/  LDL.LU R214, [R1+0xcc] ;  /* 0x0000cc0001d67983 */ /* 0x0021680000300800 */
[----:B------:R1:W-:Y:S01]  /*3ff0*/  STL [R1+0x40], R215 ;  /* 0x000040d701007387 */ /* 0x0003e20000100800 */
[----:B------:R-:W-:-:S01]  /*4000*/  FADD R221, R145, R221 ;  /* 0x000000dd91dd7221 */ /* 0x000fc20000000000 */
[----:B------:R-:W-:-:S02]  /*4010*/  FADD R222, R146, R222 ;  /* 0x000000de92de7221 */ /* 0x000fc40000000000 */
[----:B-1----:R0:W5:Y:S04]  /*4020*/  LDL.LU R215, [R1+0xc8] ;  /* 0x0000c80001d77983 */ /* 0x0021680000300800 */
[----:B------:R1:W-:Y:S01]  /*4030*/  STL [R1+0x44], R216 ;  /* 0x000044d801007387 */ /* 0x0003e20000100800 */
[----:B------:R-:W-:-:S03]  /*4040*/  FADD R223, R147, R223 ;  /* 0x000000df93df7221 */ /* 0x000fc60000000000 */
        /* <DEDUP_REMOVED lines=13> */
[----:B------:R1:W-:Y:S04]  /*4120*/  STL [R1+0x58], R221 ;  /* 0x000058dd01007387 */ /* 0x0003e80000100800 */
        /* <DEDUP_REMOVED lines=12> */
[----:B-1----:R0:W5:Y:S01]  /*41f0*/  LDL.LU R227, [R1+0x98] ;  /* 0x0000980001e37983 */ /* 0x0021620000300800 */
[----:B------:R-:W-:-:S05]  /*4200*/  UMOV UR4, URZ ;  /* 0x0000003f00047c82 */ /* 0x000fca0008000000 */
.L_x_26:
[----:B------:R-:W-:Y:S05]  /*4210*/  @!P1 BRA `(.L_x_27) ;  /* 0x0000000000049947 */ /* 0x000fea0003800000 */
[----:B------:R-:W-:Y:S01]  /*4220*/  BPT.TRAP 0x1 ;  /* 0x000000040000795c */ /* 0x000fe20000300000 */
.L_x_27:
[----:B------:R-:W-:Y:S02]  /*4230*/  UISETP.GT.U32.AND UP0, UPT, UR13, 0x1, UPT ;  /* 0x000000010d00788c */ /* 0x000fe4000bf04070 */
[----:B------:R-:W-:-:S04]  /*4240*/  ULEA UR6, UR28, UR16, 0x3 ;  /* 0x000000101c067291 */ /* 0x000fc8000f8e183f */
[----:B------:R-:W-:Y:S01]  /*4250*/  UIADD3 UR6, UR6, 0x20, URZ ;  /* 0x0000002006067890 */ /* 0x000fe2000fffe03f */
[----:B------:R-:W-:-:S03]  /*4260*/  PLOP3.LUT P0, PT, PT, PT, UP0, 0x80, 0x0 ;  /* 0x000000000000781c */ /* 0x000fc60003f0f008 */
[----:B------:R-:W-:-:S09]  /*4270*/  UPRMT UR6, URZ, 0x654, UR6 ;  /* 0x000006543f067896 */ /* 0x000fd20008000006 */
[----:B------:R-:W-:Y:S01]  /*4280*/  SYNCS.ARRIVE.TRANS64.RED.A1T0 RZ, [UR6], RZ ;  /* 0x000000ffffff79a7 */ /* 0x000fe20008100406 */
[----:B------:R-:W-:Y:S05]  /*4290*/  @P0 BRA `(.L_x_28) ;  /* 0x0000000000040947 */ /* 0x000fea0003800000 */
[----:B------:R-:W-:Y:S01]  /*42a0*/  BPT.TRAP 0x1 ;  /* 0x000000040000795c */ /* 0x000fe20000300000 */
.L_x_28:
[----:B------:R-:W-:Y:S02]  /*42b0*/  UISETP.GT.AND UP3, UPT, UR21, 0x1, UPT ;  /* 0x000000011500788c */ /* 0x000fe4000bf64270 */
[----:B------:R-:W-:Y:S02]  /*42c0*/  UIADD3 UR20, UR20, 0x1, URZ ;  /* 0x0000000114147890 */ /* 0x000fe4000fffe03f */
[----:B------:R-:W-:Y:S02]  /*42d0*/  UIADD3 UR28, UR28, 0x1, URZ ;  /* 0x000000011c1c7890 */ /* 0x000fe4000fffe03f */
[----:B------:R-:W-:Y:S01]  /*42e0*/  PLOP3.LUT P0, PT, PT, PT, UP3, 0x80, 0x0 ;  /* 0x000000000000781c */ /* 0x000fe20003f0f038 */
[----:B------:R-:W-:Y:S02]  /*42f0*/  UISETP.NE.AND UP0, UPT, UR20, 0x4, UPT ;  /* 0x000000041400788c */ /* 0x000fe4000bf05270 */
[----:B------:R-:W-:Y:S02]  /*4300*/  UISETP.NE.AND UP1, UPT, UR28, 0x4, UPT ;  /* 0x000000041c00788c */ /* 0x000fe4000bf25270 */
[----:B------:R-:W-:-:S02]  /*4310*/  USEL UR6, URZ, 0x1, UP0 ;  /* 0x000000013f067887 */ /* 0x000fc40008000000 */
[----:B------:R-:W-:Y:S02]  /*4320*/  UIADD3 UR21, UR21, -0x1, URZ ;  /* 0xffffffff15157890 */ /* 0x000fe4000fffe03f */
[----:B------:R-:W-:Y:S02]  /*4330*/  USEL UR20, UR20, URZ, UP0 ;  /* 0x0000003f14147287 */ /* 0x000fe40008000000 */
[----:B------:R-:W-:Y:S01]  /*4340*/  LOP3.LUT R228, R228, UR6, RZ, 0x3c, !PT ;  /* 0x00000006e4e47c12 */ /* 0x000fe2000f8e3cff */
[----:B------:R-:W-:Y:S01]  /*4350*/  USEL UR28, UR28, URZ, UP1 ;  /* 0x0000003f1c1c7287 */ /* 0x000fe20008800000 */
[----:B------:R-:W-:Y:S01]  /*4360*/  UMOV UR6, 0x1 ;  /* 0x0000000100067882 */ /* 0x000fe20000000000 */
[----:B------:R-:W-:Y:S10]  /*4370*/  @P0 BRA `(.L_x_29) ;  /* 0xffffffec008c0947 */ /* 0x000ff4000383ffff */
.L_x_21:
[----:B------:R-:W-:-:S04]  /*4380*/  UISETP.NE.AND UP0, UPT, UR4, URZ, UPT ;  /* 0x0000003f0400728c */ /* 0x000fc8000bf05270 */
[----:B------:R-:W-:-:S06]  /*4390*/  USEL UR4, URZ, 0x1, !UP0 ;  /* 0x000000013f047887 */ /* 0x000fcc000c000000 */
[----:B------:R-:W-:-:S13]  /*43a0*/  ISETP.NE.AND P0, PT, RZ, UR4, PT ;  /* 0x00000004ff007c0c */ /* 0x000fda000bf05270 */
[----:B------:R-:W-:Y:S05]  /*43b0*/  @!P0 BRA `(.L_x_30) ;  /* 0x0000000c00d48947 */ /* 0x000fea0003800000 */
[----:B------:R-:W-:Y:S02]  /*43c0*/  WARPGROUP.DEPBAR.LE gsb0, 0x0 ;  /* 0x00008000000079c5 */ /* 0x000fe40000010000 */
[----:B-----5:R-:W-:-:S05]  /*43d0*/  FADD R227, R24, R227 ;  /* 0x000000e318e37221 */ /* 0x020fca0000000000 */
[----:B------:R3:W-:Y:S04]  /*43e0*/  STL [R1+0x98], R227 ;  /* 0x000098e301007387 */ /* 0x0007e80000100800 */
[----:B---3--:R-:W3:Y:S04]  /*43f0*/  LDL.LU R227, [R1+0x70] ;  /* 0x0000700001e37983 */ /* 0x008ee80000300800 */
[----:B---3--:R3:W-:Y:S04]  /*4400*/  STL [R1+0x9c], R227 ;  /* 0x00009ce301007387 */ /* 0x0087e80000100800 */
        /* <DEDUP_REMOVED lines=54> */
[----:B---3--:R-:W3:Y:S01]  /*4770*/  LDL.LU R227, [R1] ;  /* 0x0000000001e37983 */ /* 0x008ee20000300800 */
[----:B------:R-:W-:Y:S01]  /*4780*/  FADD R226, R25, R226 ;  /* 0x000000e219e27221 */ /* 0x000fe20000000000 */
        /* <DEDUP_REMOVED lines=97> */
[----:B---3--:R-:W-:-:S05]  /*4da0*/  FADD R227, R123, R227 ;  /* 0x000000e37be37221 */ /* 0x008fca0000000000 */
[----:B------:R3:W-:Y:S04]  /*4db0*/  STL [R1], R227 ;  /* 0x000000e301007387 */ /* 0x0007e80000100800 */
[----:B---3--:R-:W3:Y:S02]  /*4dc0*/  LDL.LU R227, [R1+0x108] ;  /* 0x0001080001e37983 */ /* 0x008ee40000300800 */
[----:B---3--:R-:W-:-:S05]  /*4dd0*/  FADD R227, R124, R227 ;  /* 0x000000e37ce37221 */ /* 0x008fca0000000000 */
[----:B------:R3:W-:Y:S04]  /*4de0*/  STL [R1+0x4], R227 ;  /* 0x000004e301007387 */ /* 0x0007e80000100800 */
        /* <DEDUP_REMOVED lines=81> */
[----:B---3--:R3:W5:Y:S02]  /*5300*/  LDL.LU R227, [R1+0x98] ;  /* 0x0000980001e37983 */ /* 0x0087640000300800 */
.L_x_30:
[----:B------:R-:W-:-:S04]  /*5310*/  IMAD.U32 R228, RZ, RZ, UR33 ;  /* 0x00000021ffe47e24 */ /* 0x000fc8000f8e00ff */
[----:B------:R4:W-:Y:S01]  /*5320*/  SYNCS.ARRIVE.TRANS64.A1T0 RZ, [R228+UR30], RZ ;  /* 0x000000ffe4ff79a7 */ /* 0x0009e2000810001e */
[----:B------:R-:W-:Y:S02]  /*5330*/  WARPGROUP.DEPBAR.LE gsb0, 0x0 ;  /* 0x00008000000079c5 */ /* 0x000fe40000010000 */
[----:B------:R-:W0:Y:S02]  /*5340*/  LDC R24, c[0x0][0x28c] ;  /* 0x0000a300ff187b82 */ /* 0x000e240000000800 */
[----:B0-----:R-:W-:-:S13]  /*5350*/  ISETP.GE.AND P0, PT, R24, 0x1, PT ;  /* 0x000000011800780c */ /* 0x001fda0003f06270 */
[----:B----4-:R-:W-:Y:S05]  /*5360*/  @!P0 BRA `(.L_x_31) ;  /* 0x0000000000388947 */ /* 0x010fea0003800000 */
[----:B------:R-:W-:-:S06]  /*5370*/  UISETP.NE.AND UP0, UPT, UR32, 0x3, UPT ;  /* 0x000000032000788c */ /* 0x000fcc000bf05270 */
[----:B------:R-:W-:-:S13]  /*5380*/  PLOP3.LUT P0, PT, PT, PT, UP0, 0x80, 0x0 ;  /* 0x000000000000781c */ /* 0x000fda0003f0f008 */
[----:B------:R-:W-:Y:S05]  /*5390*/  @!P0 BRA `(.L_x_32) ;  /* 0x0000000000048947 */ /* 0x000fea0003800000 */
[----:B------:R-:W-:Y:S01]  /*53a0*/  BPT.TRAP 0x1 ;  /* 0x000000040000795c */ /* 0x000fe20000300000 */
.L_x_32:
[----:B------:R-:W-:Y:S02]  /*53b0*/  UIADD3 UR4, UR12, UR15, URZ ;  /* 0x0000000f0c047290 */ /* 0x000fe4000fffe03f */
[----:B------:R-:W-:Y:S02]  /*53c0*/  UISETP.GT.U32.AND UP0, UPT, UR13, 0x1, UPT ;  /* 0x000000010d00788c */ /* 0x000fe4000bf04070 */
[----:B------:R-:W-:-:S04]  /*53d0*/  USHF.L.U32 UR4, UR4, 0x3, URZ ;  /* 0x0000000304047899 */ /* 0x000fc8000800063f */
[----:B------:R-:W-:Y:S01]  /*53e0*/  ULOP3.LUT UR4, UR4, 0x18, URZ, 0xc0, !UPT ;  /* 0x0000001804047892 */ /* 0x000fe2000f8ec03f */
[----:B------:R-:W-:-:S03]  /*53f0*/  PLOP3.LUT P0, PT, PT, PT, UP0, 0x80, 0x0 ;  /* 0x000000000000781c */ /* 0x000fc60003f0f008 */
[----:B------:R-:W-:-:S04]  /*5400*/  UIADD3 UR4, UR16, 0x20, UR4 ;  /* 0x0000002010047890 */ /* 0x000fc8000fffe004 */
[----:B------:R-:W-:-:S09]  /*5410*/  UPRMT UR4, URZ, 0x654, UR4 ;  /* 0x000006543f047896 */ /* 0x000fd20008000004 */
[----:B------:R-:W-:Y:S01]  /*5420*/  SYNCS.ARRIVE.TRANS64.RED.A1T0 RZ, [UR4], RZ ;  /* 0x000000ffffff79a7 */ /* 0x000fe20008100404 */
[----:B------:R-:W-:Y:S05]  /*5430*/  @P0 BRA `(.L_x_31) ;  /* 0x0000000000040947 */ /* 0x000fea0003800000 */
[----:B------:R-:W-:Y:S01]  /*5440*/  BPT.TRAP 0x1 ;  /* 0x000000040000795c */ /* 0x000fe20000300000 */
.L_x_31:
[----:B-----5:R0:W-:Y:S01]  /*5450*/  STL [R1+0x98], R0 ;  /* 0x0000980001007387 */ /* 0x0201e20000100800 */
[----:B------:R-:W-:Y:S01]  /*5460*/  IMAD.U32 R24, RZ, RZ, UR29 ;  /* 0x0000001dff187e24 */ /* 0x000fe2000f8e00ff */
[----:B------:R-:W4:Y:S02]  /*5470*/  LDC R35, c[0x0][0x288] ;  /* 0x0000a200ff237b82 */ /* 0x000f240000000800 */
[----:B0-----:R-:W2:Y:S02]  /*5480*/  LDL R0, [R1+0x80] ;  /* 0x0000800001007983 */ /* 0x001ea40000100800 */
[----:B------:R-:W-:-:S04]  /*5490*/  SHF.L.U32 R24, R24, 0x1f, RZ ;  /* 0x0000001f18187819 */ /* 0x000fc800000006ff */
[----:B------:R-:W0:Y:S01]  /*54a0*/  SYNCS.PHASECHK.TRANS64.TRYWAIT P0, [UR19+0x8], R24 ;  /* 0x00000818ff0075a7 */ /* 0x000e220008000153 */
[----:B--2---:R-:W-:Y:S02]  /*54b0*/  IMAD.SHL.U32 R32, R0, 0x40, RZ ;  /* 0x0000004000207824 */ /* 0x004fe400078e00ff */
[----:B------:R2:W5:Y:S01]  /*54c0*/  LDL.LU R0, [R1+0x98] ;  /* 0x0000980001007983 */ /* 0x0005620000300800 */
[----:B0---4-:R-:W-:Y:S05]  /*54d0*/  @!P0 BRA `(.L_x_33) ;  /* 0x000000a800e88947 */ /* 0x011fea0003800000 */
.L_x_319:
[----:B-----5:R4:W-:Y:S01]  /*54e0*/  STL [R1+0x98], R0 ;  /* 0x0000980001007387 */ /* 0x0209e20000100800 */
[----:B------:R-:W-:-:S03]  /*54f0*/  ULDC UR4, c[0x0][0x284] ;  /* 0x0000a10000047ab9 */ /* 0x000fc60000000800 */
[----:B----4-:R-:W4:Y:S01]  /*5500*/  LDL.LU R0, [R1+0x84] ;  /* 0x0000840001007983 */ /* 0x010f220000300800 */
[----:B------:R-:W-:Y:S01]  /*5510*/  ISETP.GE.AND P0, PT, R32, UR4, PT ;  /* 0x0000000420007c0c */ /* 0x000fe2000bf06270 */
[----:B----4-:R-:W-:Y:S02]  /*5520*/  IMAD.SHL.U32 R37, R0, 0x100, RZ ;  /* 0x0000010000257824 */ /* 0x010fe400078e00ff */
[----:B------:R4:W5:Y:S03]  /*5530*/  LDL.LU R0, [R1+0x98] ;  /* 0x0000980001007983 */ /* 0x0009660000300800 */
[----:B------:R-:W-:-:S13]  /*5540*/  ISETP.GE.OR P0, PT, R37, R35, P0 ;  /* 0x000000232500720c */ /* 0x000fda0000706670 */
[----:B----4-:R-:W-:Y:S05]  /*5550*/  @P0 BRA `(.L_x_34) ;  /* 0x0000009000200947 */ /* 0x010fea0003800000 */
[----:B------:R4:W-:Y:S01]  /*5560*/  STL.64 [R1+0xa0], R4 ;  /* 0x0000a00401007387 */ /* 0x0009e20000100a00 */
[----:B------:R-:W-:Y:S01]  /*5570*/  ULDC.64 UR4, c[0x0][0x5d0] ;  /* 0x0001740000047ab9 */ /* 0x000fe20000000a00 */
[----:B------:R-:W1:Y:S02]  /*5580*/  LDC.64 R26, c[0x0][0x5c8] ;  /* 0x00017200ff1a7b82 */ /* 0x000e640000000a00 */
[----:B----4-:R-:W4:Y:S04]  /*5590*/  LDL.64 R4, [R1+0x88] ;  /* 0x0000880001047983 */ /* 0x010f280000100a00 */
[----:B------:R0:W-:Y:S04]  /*55a0*/  STL [R1+0x9c], R2 ;  /* 0x00009c0201007387 */ /* 0x0001e80000100800 */
[----:B0-----:R-:W4:Y:S04]  /*55b0*/  LDL.LU R2, [R1+0x80] ;  /* 0x0000800001027983 */ /* 0x001f280000300800 */
[----:B-----5:R0:W-:Y:S04]  /*55c0*/  STL [R1+0x98], R0 ;  /* 0x0000980001007387 */ /* 0x0201e80000100800 */
[----:B0-----:R-:W2:Y:S01]  /*55d0*/  LDL R0, [R1+0x74] ;  /* 0x0000740001007983 */ /* 0x001ea20000100800 */
[----:B------:R-:W0:Y:S02]  /*55e0*/  S2R R24, SR_TID.X ;  /* 0x0000000000187919 */ /* 0x000e240000002100 */
[----:B0-----:R-:W-:-:S04]  /*55f0*/  SHF.R.S32.HI R25, RZ, 0x1f, R24 ;  /* 0x0000001fff197819 */ /* 0x001fc80000011418 */
[----:B------:R-:W-:-:S04]  /*5600*/  LEA.HI R25, R25, R24, RZ, 0x7 ;  /* 0x0000001819197211 */ /* 0x000fc800078f38ff */
[----:B------:R-:W-:-:S05]  /*5610*/  LOP3.LUT R25, R25, 0xffffff80, RZ, 0xc0, !PT ;  /* 0xffffff8019197812 */ /* 0x000fca00078ec0ff */
[----:B------:R-:W-:-:S05]  /*5620*/  IMAD.IADD R25, R24, 0x1, -R25 ;  /* 0x0000000118197824 */ /* 0x000fca00078e0a19 */
[----:B------:R-:W-:-:S04]  /*5630*/  SHF.R.S32.HI R24, RZ, 0x1f, R25 ;  /* 0x0000001fff187819 */ /* 0x000fc80000011419 */
[----:B------:R-:W-:-:S04]  /*5640*/  LEA.HI R24, R24, R25, RZ, 0x2 ;  /* 0x0000001918187211 */ /* 0x000fc800078f10ff */
[----:B------:R-:W-:-:S05]  /*5650*/  LOP3.LUT R24, R24, 0xfffffffc, RZ, 0xc0, !PT ;  /* 0xfffffffc18187812 */ /* 0x000fca00078ec0ff */
[----:B------:R-:W-:-:S04]  /*5660*/  IMAD.IADD R40, R25, 0x1, -R24 ;  /* 0x0000000119287824 */ /* 0x000fc800078e0a18 */
[----:B------:R-:W-:-:S05]  /*5670*/  IMAD.SHL.U32 R28, R40, 0x2, RZ ;  /* 0x00000002281c7824 */ /* 0x000fca00078e00ff */
[----:B------:R-:W-:Y:S02]  /*5680*/  SHF.R.S32.HI R29, RZ, 0x1f, R28 ;  /* 0x0000001fff1d7819 */ /* 0x000fe4000001141c */
[----:B--2---:R-:W-:Y:S01]  /*5690*/  SHF.R.S32.HI R38, RZ, 0x1f, R0 ;  /* 0x0000001fff267819 */ /* 0x004fe20000011400 */
[----:B------:R-:W-:-:S04]  /*56a0*/  IMAD.WIDE.U32 R24, R0, UR4, R28 ;  /* 0x0000000400187c25 */ /* 0x000fc8000f8e001c */
[----:B------:R-:W-:-:S04]  /*56b0*/  IMAD R30, R38, UR4, RZ ;  /* 0x00000004261e7c24 */ /* 0x000fc8000f8e02ff */
[----:B------:R-:W-:Y:S01]  /*56c0*/  IMAD R33, R0, UR5, R30 ;  /* 0x0000000500217c24 */ /* 0x000fe2000f8e021e */
[----:B------:R-:W-:Y:S01]  /*56d0*/  SHF.R.S32.HI R36, RZ, 0x1f, R37 ;  /* 0x0000001fff247819 */ /* 0x000fe20000011425 */
[----:B------:R-:W2:Y:S01]  /*56e0*/  LDL R0, [R1+0x90] ;  /* 0x0000900001007983 */ /* 0x000ea20000100800 */
[----:B----4-:R-:W-:Y:S01]  /*56f0*/  IMAD.WIDE R30, R2, 0x40, R4 ;  /* 0x00000040021e7825 */ /* 0x010fe200078e0204 */
[----:B------:R-:W-:Y:S01]  /*5700*/  IADD3 R24, P0, R37, R24, RZ ;  /* 0x0000001825187210 */ /* 0x000fe20007f1e0ff */
[----:B------:R-:W-:Y:S01]  /*5710*/  ULDC.64 UR4, c[0x0][0x5c0] ;  /* 0x0001700000047ab9 */ /* 0x000fe20000000a00 */
[----:B------:R0:W5:Y:S04]  /*5720*/  LDL.LU.64 R4, [R1+0xa0] ;  /* 0x0000a00001047983 */ /* 0x0001680000300a00 */
[----:B------:R0:W5:Y:S01]  /*5730*/  LDL.LU R2, [R1+0x9c] ;  /* 0x00009c0001027983 */ /* 0x0001620000300800 */
[----:B------:R-:W-:Y:S01]  /*5740*/  IADD3.X R25, R36, R25, R33, P0, !PT ;  /* 0x0000001924197210 */ /* 0x000fe200007fe421 */
[----:B-1----:R-:W-:-:S04]  /*5750*/  IMAD R34, R31, R26, RZ ;  /* 0x0000001a1f227224 */ /* 0x002fc800078e02ff */
[C---:B------:R-:W-:Y:S02]  /*5760*/  IMAD R33, R30.reuse, R27, R34 ;  /* 0x0000001b1e217224 */ /* 0x040fe400078e0222 */
[----:B------:R-:W-:-:S04]  /*5770*/  IMAD.WIDE.U32 R24, R30, R26, R24 ;  /* 0x0000001a1e187225 */ /* 0x000fc800078e0018 */
[----:B------:R-:W-:Y:S01]  /*5780*/  IMAD.IADD R33, R25, 0x1, R33 ;  /* 0x0000000119217824 */ /* 0x000fe200078e0221 */
[----:B------:R-:W-:Y:S01]  /*5790*/  LEA R25, P0, R26, R24, 0x3 ;  /* 0x000000181a197211 */ /* 0x000fe200078018ff */
[----:B------:R-:W-:Y:S01]  /*57a0*/  IMAD R34, R40, -0x2, R35 ;  /* 0xfffffffe28227824 */ /* 0x000fe200078e0223 */
[----:B------:R-:W-:Y:S02]  /*57b0*/  IADD3 R24, P1, R24, UR4, RZ ;  /* 0x0000000418187c10 */ /* 0x000fe4000ff3e0ff */
[----:B------:R-:W-:Y:S02]  /*57c0*/  LEA.HI.X R27, R26, R33, R27, 0x3, P0 ;  /* 0x000000211a1b7211 */ /* 0x000fe400000f1c1b */
[----:B------:R-:W-:Y:S02]  /*57d0*/  FSETP.NEU.AND P0, PT, RZ, UR26, PT ;  /* 0x0000001aff007c0b */ /* 0x000fe4000bf0d000 */
[----:B------:R-:W-:Y:S01]  /*57e0*/  IADD3 R26, P2, R25, UR4, RZ ;  /* 0x00000004191a7c10 */ /* 0x000fe2000ff5e0ff */
[----:B------:R-:W-:Y:S01]  /*57f0*/  BSSY B0, `(.L_x_34) ;  /* 0x00008de000007945 */ /* 0x000fe20003800000 */
[----:B------:R-:W-:-:S02]  /*5800*/  IADD3.X R25, R33, UR5, RZ, P1, !PT ;  /* 0x0000000521197c10 */ /* 0x000fc40008ffe4ff */
[----:B------:R-:W-:Y:S01]  /*5810*/  IADD3.X R27, R27, UR5, RZ, P2, !PT ;  /* 0x000000051b1b7c10 */ /* 0x000fe200097fe4ff */
[----:B--2---:R-:W-:Y:S02]  /*5820*/  IMAD.IADD R39, R0, 0x1, -R32 ;  /* 0x0000000100277824 */ /* 0x004fe400078e0a20 */
[----:B------:R0:W5:Y:S01]  /*5830*/  LDL.LU R0, [R1+0x98] ;  /* 0x0000980001007983 */ /* 0x0001620000300800 */
[----:B------:R-:W-:-:S03]  /*5840*/  IMAD.IADD R34, R34, 0x1, -R37 ;  /* 0x0000000122227824 */ /* 0x000fc600078e0a25 */
[----:B------:R-:W-:Y:S05]  /*5850*/  @!P0 BRA `(.L_x_35) ;  /* 0x0000006800e08947 */ /* 0x000fea0003800000 */
[----:B-----5:R1:W-:Y:S01]  /*5860*/  STL [R1+0x98], R0 ;  /* 0x0000980001007387 */ /* 0x0203e20000100800 */
[----:B------:R-:W-:Y:S01]  /*5870*/  ULDC.64 UR4, c[0x0][0x5b8] ;  /* 0x00016e0000047ab9 */ /* 0x000fe20000000a00 */
[----:B------:R-:W-:Y:S02]  /*5880*/  ULDC.64 UR8, c[0x0][0x5a8] ;  /* 0x00016a0000087ab9 */ /* 0x000fe40000000a00 */
[----:B-1----:R-:W2:Y:S01]  /*5890*/  LDL.LU R0, [R1+0x74] ;  /* 0x0000740001007983 */ /* 0x002ea20000300800 */
[----:B------:R-:W-:Y:S01]  /*58a0*/  IMAD R32, R38, UR4, RZ ;  /* 0x0000000426207c24 */ /* 0x000fe2000f8e02ff */
[----:B------:R-:W-:Y:S01]  /*58b0*/  BSSY B1, `(.L_x_36) ;  /* 0x0000011000017945 */ /* 0x000fe20003800000 */
[----:B--2---:R-:W-:-:S04]  /*58c0*/  IMAD.WIDE.U32 R28, R0, UR4, R28 ;  /* 0x00000004001c7c25 */ /* 0x004fc8000f8e001c */
[----:B------:R-:W-:Y:S02]  /*58d0*/  IMAD R33, R0, UR5, R32 ;  /* 0x0000000500217c24 */ /* 0x000fe4000f8e0220 */
[----:B------:R1:W5:Y:S01]  /*58e0*/  LDL.LU R0, [R1+0x98] ;  /* 0x0000980001007983 */ /* 0x0003620000300800 */
[----:B------:R-:W-:Y:S01]  /*58f0*/  IADD3 R32, P0, R37, R28, RZ ;  /* 0x0000001c25207210 */ /* 0x000fe20007f1e0ff */
[----:B------:R-:W-:Y:S02]  /*5900*/  ULDC.64 UR4, c[0x0][0x5b0] ;  /* 0x00016c0000047ab9 */ /* 0x000fe40000000a00 */
[----:B------:R-:W-:Y:S01]  /*5910*/  IMAD R35, R31, UR4, RZ ;  /* 0x000000041f237c24 */ /* 0x000fe2000f8e02ff */
[----:B------:R-:W-:Y:S02]  /*5920*/  IADD3.X R33, R36, R29, R33, P0, !PT ;  /* 0x0000001d24217210 */ /* 0x000fe400007fe421 */
[----:B------:R-:W-:Y:S01]  /*5930*/  ISETP.GE.AND P0, PT, R39, 0x1, PT ;  /* 0x000000012700780c */ /* 0x000fe20003f06270 */
[----:B------:R-:W-:-:S02]  /*5940*/  IMAD R35, R30, UR5, R35 ;  /* 0x000000051e237c24 */ /* 0x000fc4000f8e0223 */
[----:B------:R-:W-:Y:S01]  /*5950*/  IMAD.WIDE.U32 R28, R30, UR4, R32 ;  /* 0x000000041e1c7c25 */ /* 0x000fe2000f8e0020 */
[----:B------:R-:W-:Y:S02]  /*5960*/  ISETP.LT.OR P2, PT, R34, 0x1, !P0 ;  /* 0x000000012200780c */ /* 0x000fe40004741670 */
[----:B------:R-:W-:-:S04]  /*5970*/  IADD3 R28, P1, R28, UR8, RZ ;  /* 0x000000081c1c7c10 */ /* 0x000fc8000ff3e0ff */
[--C-:B------:R-:W-:Y:S02]  /*5980*/  IADD3.X R29, R29, UR9, R35.reuse, P1, !PT ;  /* 0x000000091d1d7c10 */ /* 0x100fe40008ffe423 */
[----:B------:R-:W-:-:S05]  /*5990*/  PRMT R35, RZ, 0x7610, R35 ;  /* 0x00007610ff237816 */ /* 0x000fca0000000023 */
[----:B-1----:R-:W-:Y:S05]  /*59a0*/  @P2 BRA `(.L_x_37) ;  /* 0x0000000000042947 */ /* 0x002fea0003800000 */
[----:B------:R1:W5:Y:S02]  /*59b0*/  LDG.E.U8 R35, desc[UR24][R28.64] ;  /* 0x000000181c237981 */ /* 0x000364000c1e1100 */
.L_x_37:
[----:B------:R-:W-:Y:S05]  /*59c0*/  BSYNC B1 ;  /* 0x0000000000017941 */ /* 0x000fea0003800000 */
.L_x_36:
[----:B-----5:R-:W-:Y:S01]  /*59d0*/  LOP3.LUT R35, R35, 0xff, RZ, 0xc0, !PT ;  /* 0x000000ff23237812 */ /* 0x020fe200078ec0ff */
[----:B------:R-:W-:Y:S01]  /*59e0*/  BSSY B1, `(.L_x_38) ;  /* 0x000000b000017945 */ /* 0x000fe20003800000 */
[----:B------:R-:W-:Y:S02]  /*59f0*/  ISETP.LT.OR P3, PT, R34, 0x2, !P0 ;  /* 0x000000022200780c */ /* 0x000fe40004761670 */
[----:B------:R-:W-:-:S05]  /*5a00*/  F2FP.F16.E5M2.UNPACK_B R35, R35 ;  /* 0x00000023ff23723e */ /* 0x000fca00020004ff */
[----:B------:R-:W-:-:S05]  /*5a10*/  HADD2.F32 R35, -RZ, R35.H0_H0 ;  /* 0x20000023ff237230 */ /* 0x000fca0000004100 */
[----:B------:R-:W-:Y:S01]  /*5a20*/  FMUL R36, R35, UR26 ;  /* 0x0000001a23247c20 */ /* 0x000fe20008400000 */
[----:B------:R-:W-:-:S03]  /*5a30*/  PRMT R35, RZ, 0x7610, R35 ;  /* 0x00007610ff237816 */ /* 0x000fc60000000023 */
[----:B------:R-:W-:-:S05]  /*5a40*/  FFMA R36, R227, UR27, R36 ;  /* 0x0000001be3247c23 */ /* 0x000fca0008000024 */
[----:B------:R-:W-:-:S05]  /*5a50*/  F2FP.SATFINITE.E5M2.F32.PACK_AB_MERGE_C R37, RZ, R36, RZ ;  /* 0x00000024ff25723e */ /* 0x000fca00048060ff */
[----:B------:R2:W-:Y:S01]  /*5a60*/  @!P2 STG.E.U8 desc[UR24][R24.64], R37 ;  /* 0x000000251800a986 */ /* 0x0005e2000c101118 */
[----:B------:R-:W-:Y:S05]  /*5a70*/  @P3 BRA `(.L_x_39) ;  /* 0x0000000000043947 */ /* 0x000fea0003800000 */
[----:B------:R4:W5:Y:S02]  /*5a80*/  LDG.E.U8 R35, desc[UR24][R28.64+0x1] ;  /* 0x000001181c237981 */ /* 0x000964000c1e1100 */
.L_x_39:
[----:B------:R-:W-:Y:S05]  /*5a90*/  BSYNC B1 ;  /* 0x0000000000017941 */ /* 0x000fea0003800000 */
.L_x_38:
[----:B-----5:R-:W-:Y:S01]  /*5aa0*/  LOP3.LUT R35, R35, 0xff, RZ, 0xc0, !PT ;  /* 0x000000ff23237812 */ /* 0x020fe200078ec0ff */
[----:B------:R-:W-:Y:S01]  /*5ab0*/  BSSY B1, `(.L_x_40) ;  /* 0x0000013000017945 */ /* 0x000fe20003800000 */
[----:B--2---:R-:W-:Y:S02]  /*5ac0*/  IADD3 R37, P1, R30, 0x8, RZ ;  /* 0x000000081e257810 */ /* 0x004fe40007f3e0ff */
[----:B------:R-:W-:-:S03]  /*5ad0*/  F2FP.F16.E5M2.UNPACK_B R35, R35 ;  /* 0x00000023ff23723e */ /* 0x000fc600020004ff */
[----:B------:R-:W-:Y:S01]  /*5ae0*/  IMAD.X R30, RZ, RZ, R31, P1 ;  /* 0x000000ffff1e7224 */ /* 0x000fe200008e061f */
[----:B------:R-:W-:Y:S01]  /*5af0*/  ISETP.GE.AND P1, PT, R39, 0x9, PT ;  /* 0x000000092700780c */ /* 0x000fe20003f26270 */
[----:B------:R-:W-:Y:S02]  /*5b00*/  HADD2.F32 R35, -RZ, R35.H0_H0 ;  /* 0x20000023ff237230 */ /* 0x000fe40000004100 */
[----:B------:R-:W-:Y:S01]  /*5b10*/  IMAD R30, R30, UR4, RZ ;  /* 0x000000041e1e7c24 */ /* 0x000fe2000f8e02ff */
[----:B------:R-:W-:Y:S01]  /*5b20*/  ISETP.LT.OR P4, PT, R34, 0x1, !P1 ;  /* 0x000000012200780c */ /* 0x000fe20004f81670 */
[----:B------:R-:W-:-:S04]  /*5b30*/  IMAD.WIDE.U32 R32, R37, UR4, R32 ;  /* 0x0000000425207c25 */ /* 0x000fc8000f8e0020 */
[----:B------:R-:W-:Y:S01]  /*5b40*/  FMUL R35, R35, UR26 ;  /* 0x0000001a23237c20 */ /* 0x000fe20008400000 */
[----:B------:R-:W-:-:S03]  /*5b50*/  IMAD R37, R37, UR5, R30 ;  /* 0x0000000525257c24 */ /* 0x000fc6000f8e021e */
[----:B------:R-:W-:Y:S01]  /*5b60*/  FFMA R35, R226, UR27, R35 ;  /* 0x0000001be2237c23 */ /* 0x000fe20008000023 */
[----:B------:R-:W-:Y:S02]  /*5b70*/  IADD3 R30, P2, R32, UR8, RZ ;  /* 0x00000008201e7c10 */ /* 0x000fe4000ff5e0ff */
[----:B------:R-:W-:Y:S02]  /*5b80*/  PRMT R32, RZ, 0x7610, R32 ;  /* 0x00007610ff207816 */ /* 0x000fe40000000020 */
[----:B------:R-:W-:Y:S02]  /*5b90*/  F2FP.SATFINITE.E5M2.F32.PACK_AB_MERGE_C R35, RZ, R35, RZ ;  /* 0x00000023ff23723e */ /* 0x000fe400048060ff */
[----:B------:R-:W-:-:S03]  /*5ba0*/  IADD3.X R31, R33, UR9, R37, P2, !PT ;  /* 0x00000009211f7c10 */ /* 0x000fc600097fe425 */
[----:B------:R2:W-:Y:S01]  /*5bb0*/  @!P3 STG.E.U8 desc[UR24][R24.64+0x1], R35 ;  /* 0x000001231800b986 */ /* 0x0005e2000c101118 */
[----:B------:R-:W-:Y:S05]  /*5bc0*/  @P4 BRA `(.L_x_41) ;  /* 0x0000000000044947 */ /* 0x000fea0003800000 */
[----:B------:R0:W5:Y:S02]  /*5bd0*/  LDG.E.U8 R32, desc[UR24][R30.64] ;  /* 0x000000181e207981 */ /* 0x000164000c1e1100 */
.L_x_41:
[----:B------:R-:W-:Y:S05]  /*5be0*/  BSYNC B1 ;  /* 0x0000000000017941 */ /* 0x000fea0003800000 */
.L_x_40:
[----:B-----5:R-:W-:Y:S01]  /*5bf0*/  LOP3.LUT R32, R32, 0xff, RZ, 0xc0, !PT ;  /* 0x000000ff20207812 */ /* 0x020fe200078ec0ff */
[----:B------:R-:W-:Y:S01]  /*5c00*/  BSSY B1, `(.L_x_42) ;  /* 0x000000b000017945 */ /* 0x000fe20003800000 */
[----:B------:R-:W-:Y:S02]  /*5c10*/  ISETP.LT.OR P2, PT, R34, 0x2, !P1 ;  /* 0x000000022200780c */ /* 0x000fe40004f41670 */
[----:B------:R-:W-:-:S05]  /*5c20*/  F2FP.F16.E5M2.UNPACK_B R32, R32 ;  /* 0x00000020ff20723e */ /* 0x000fca00020004ff */
[----:B------:R-:W-:-:S05]  /*5c30*/  HADD2.F32 R32, -RZ, R32.H0_H0 ;  /* 0x20000020ff207230 */ /* 0x000fca0000004100 */
[----:B------:R-:W-:-:S04]  /*5c40*/  FMUL R32, R32, UR26 ;  /* 0x0000001a20207c20 */ /* 0x000fc80008400000 */
[----:B------:R-:W-:-:S05]  /*5c50*/  FFMA R32, R225, UR27, R32 ;  /* 0x0000001be1207c23 */ /* 0x000fca0008000020 */
[----:B------:R-:W-:Y:S02]  /*5c60*/  F2FP.SATFINITE.E5M2.F32.PACK_AB_MERGE_C R33, RZ, R32, RZ ;  /* 0x00000020ff21723e */ /* 0x000fe400048060ff */
[----:B------:R-:W-:-:S03]  /*5c70*/  PRMT R32, RZ, 0x7610, R32 ;  /* 0x00007610ff207816 */ /* 0x000fc60000000020 */
[----:B------:R0:W-:Y:S01]  /*5c80*/  @!P4 STG.E.U8 desc[UR24][R26.64], R33 ;  /* 0x000000211a00c986 */ /* 0x0001e2000c101118 */
[----:B------:R-:W-:Y:S05]  /*5c90*/  @P2 BRA `(.L_x_43) ;  /* 0x0000000000042947 */ /* 0x000fea0003800000 */
[----:B------:R0:W5:Y:S02]  /*5ca0*/  LDG.E.U8 R32, desc[UR24][R30.64+0x1] ;  /* 0x000001181e207981 */ /* 0x000164000c1e1100 */
.L_x_43:
[----:B------:R-:W-:Y:S05]  /*5cb0*/  BSYNC B1 ;  /* 0x0000000000017941 */ /* 0x000fea0003800000 */
.L_x_42:
[----:B-----5:R-:W-:Y:S01]  /*5cc0*/  LOP3.LUT R32, R32, 0xff, RZ, 0xc0, !PT ;  /* 0x000000ff20207812 */ /* 0x020fe200078ec0ff */
[----:B------:R-:W-:Y:S01]  /*5cd0*/  BSSY B1, `(.L_x_44) ;  /* 0x000000b000017945 */ /* 0x000fe20003800000 */
[----:B------:R-:W-:Y:S02]  /*5ce0*/  ISETP.LT.OR P3, PT, R34, 0x9, !P0 ;  /* 0x000000092200780c */ /* 0x000fe40004761670 */
[----:B------:R-:W-:-:S05]  /*5cf0*/  F2FP.F16.E5M2.UNPACK_B R32, R32 ;  /* 0x00000020ff20723e */ /* 0x000fca00020004ff */
[----:B------:R-:W-:-:S05]  /*5d00*/  HADD2.F32 R32, -RZ, R32.H0_H0 ;  /* 0x20000020ff207230 */ /* 0x000fca0000004100 */
[----:B0-----:R-:W-:Y:S01]  /*5d10*/  FMUL R33, R32, UR26 ;  /* 0x0000001a20217c20 */ /* 0x001fe20008400000 */
[----:B------:R-:W-:-:S03]  /*5d20*/  PRMT R32, RZ, 0x7610, R32 ;  /* 0x00007610ff207816 */ /* 0x000fc60000000020 */
[----:B------:R-:W-:-:S05]  /*5d30*/  FFMA R33, R224, UR27, R33 ;  /* 0x0000001be0217c23 */ /* 0x000fca0008000021 */
[----:B------:R-:W-:-:S05]  /*5d40*/  F2FP.SATFINITE.E5M2.F32.PACK_AB_MERGE_C R33, RZ, R33, RZ ;  /* 0x00000021ff21723e */ /* 0x000fca00048060ff */
[----:B------:R0:W-:Y:S01]  /*5d50*/  @!P2 STG.E.U8 desc[UR24][R26.64+0x1], R33 ;  /* 0x000001211a00a986 */ /* 0x0001e2000c101118 */
[----:B------:R-:W-:Y:S05]  /*5d60*/  @P3 BRA `(.L_x_45) ;  /* 0x0000000000043947 */ /* 0x000fea0003800000 */
[----:B------:R0:W5:Y:S02]  /*5d70*/  LDG.E.U8 R32, desc[UR24][R28.64+0x8] ;  /* 0x000008181c207981 */ /* 0x000164000c1e1100 */
.L_x_45:
[----:B------:R-:W-:Y:S05]  /*5d80*/  BSYNC B1 ;  /* 0x0000000000017941 */ /* 0x000fea0003800000 */
.L_x_44:
[----:B-----5:R-:W-:Y:S01]  /*5d90*/  LOP3.LUT R32, R32, 0xff, RZ, 0xc0, !PT ;  /* 0x000000ff20207812 */ /* 0x020fe200078ec0ff */
[----:B------:R-:W-:Y:S01]  /*5da0*/  BSSY B1, `(.L_x_46) ;  /* 0x000000b000017945 */ /* 0x000fe20003800000 */
[----:B------:R-:W-:Y:S02]  /*5db0*/  ISETP.LT.OR P2, PT, R34, 0xa, !P0 ;  /* 0x0000000a2200780c */ /* 0x000fe40004741670 */
[----:B------:R-:W-:-:S05]  /*5dc0*/  F2FP.F16.E5M2.UNPACK_B R32, R32 ;  /* 0x00000020ff20723e */ /* 0x000fca00020004ff */
[----:B------:R-:W-:-:S05]  /*5dd0*/  HADD2.F32 R32, -RZ, R32.H0_H0 ;  /* 0x20000020ff207230 */ /* 0x000fca0000004100 */
[----:B------:R-:W-:-:S04]  /*5de0*/  FMUL R32, R32, UR26 ;  /* 0x0000001a20207c20 */ /* 0x000fc80008400000 */
[----:B------:R-:W-:-:S05]  /*5df0*/  FFMA R32, R223, UR27, R32 ;  /* 0x0000001bdf207c23 */ /* 0x000fca0008000020 */
[----:B0-----:R-:W-:Y:S02]  /*5e00*/  F2FP.SATFINITE.E5M2.F32.PACK_AB_MERGE_C R33, RZ, R32, RZ ;  /* 0x00000020ff21723e */ /* 0x001fe400048060ff */
[----:B------:R-:W-:-:S03]  /*5e10*/  PRMT R32, RZ, 0x7610, R32 ;  /* 0x00007610ff207816 */ /* 0x000fc60000000020 */
[----:B------:R0:W-:Y:S01]  /*5e20*/  @!P3 STG.E.U8 desc[UR24][R24.64+0x8], R33 ;  /* 0x000008211800b986 */ /* 0x0001e2000c101118 */
[----:B------:R-:W-:Y:S05]  /*5e30*/  @P2 BRA `(.L_x_47) ;  /* 0x0000000000042947 */ /* 0x000fea0003800000 */
[----:B------:R0:W5:Y:S02]  /*5e40*/  LDG.E.U8 R32, desc[UR24][R28.64+0x9] ;  /* 0x000009181c207981 */ /* 0x000164000c1e1100 */
.L_x_47:
[----:B------:R-:W-:Y:S05]  /*5e50*/  BSYNC B1 ;  /* 0x0000000000017941 */ /* 0x000fea0003800000 */
.L_x_46:
        /* <DEDUP_REMOVED lines=12> */
.L_x_49:
[----:B------:R-:W-:Y:S05]  /*5f20*/  BSYNC B1 ;  /* 0x0000000000017941 */ /* 0x000fea0003800000 */
.L_x_48:
        /* <DEDUP_REMOVED lines=12> */
.L_x_51:
[----:B------:R-:W-:Y:S05]  /*5ff0*/  BSYNC B1 ;  /* 0x0000000000017941 */ /* 0x000fea0003800000 */
.L_x_50:
        /* <DEDUP_REMOVED lines=12> */
.L_x_53:
[----:B------:R-:W-:Y:S05]  /*60c0*/  BSYNC B1 ;  /* 0x0000000000017941 */ /* 0x000fea0003800000 */
.L_x_52:
        /* <DEDUP_REMOVED lines=12> */
.L_x_55:
[----:B------:R-:W-:Y:S05]  /*6190*/  BSYNC B1 ;  /* 0x0000000000017941 */ /* 0x000fea0003800000 */
.L_x_54:
        /* <DEDUP_REMOVED lines=12> */
.L_x_57:
[----:B------:R-:W-:Y:S05]  /*6260*/  BSYNC B1 ;  /* 0x0000000000017941 */ /* 0x000fea0003800000 */
.L_x_56:
        /* <DEDUP_REMOVED lines=12> */
.L_x_59:
[----:B------:R-:W-:Y:S05]  /*6330*/  BSYNC B1 ;  /* 0x0000000000017941 */ /* 0x000fea0003800000 */
.L_x_58:
        /* <DEDUP_REMOVED lines=12> */
.L_x_61:
[----:B------:R-:W-:Y:S05]  /*6400*/  BSYNC B1 ;  /* 0x0000000000017941 */ /* 0x000fea0003800000 */
.L_x_60:
        /* <DEDUP_REMOVED lines=12> */
.L_x_63:
[----:B------:R-:W-:Y:S05]  /*64d0*/  BSYNC B1 ;  /* 0x0000000000017941 */ /* 0x000fea0003800000 */
.L_x_62:
        /* <DEDUP_REMOVED lines=12> */
.L_x_65:
[----:B------:R-:W-:Y:S05]  /*65a0*/  BSYNC B1 ;  /* 0x0000000000017941 */ /* 0x000fea0003800000 */
.L_x_64:
        /* <DEDUP_REMOVED lines=12> */
.L_x_67:
[----:B------:R-:W-:Y:S05]  /*6670*/  BSYNC B1 ;  /* 0x0000000000017941 */ /* 0x000fea0003800000 */
.L_x_66:
        /* <DEDUP_REMOVED lines=12> */
.L_x_69:
[----:B------:R-:W-:Y:S05]  /*6740*/  BSYNC B1 ;  /* 0x0000000000017941 */ /* 0x000fea0003800000 */
.L_x_68:
        /* <DEDUP_REMOVED lines=12> */
.L_x_71:
[----:B------:R-:W-:Y:S05]  /*6810*/  BSYNC B1 ;  /* 0x0000000000017941 */ /* 0x000fea0003800000 */
.L_x_70:
        /* <DEDUP_REMOVED lines=12> */
.L_x_73:
[----:B------:R-:W-:Y:S05]  /*68e0*/  BSYNC B1 ;  /* 0x0000000000017941 */ /* 0x000fea0003800000 */
.L_x_72:
        /* <DEDUP_REMOVED lines=12> */
.L_x_75:
[----:B------:R-:W-:Y:S05]  /*69b0*/  BSYNC B1 ;  /* 0x0000000000017941 */ /* 0x000fea0003800000 */
.L_x_74:
        /* <DEDUP_REMOVED lines=12> */
.L_x_77:
[----:B------:R-:W-:Y:S05]  /*6a80*/  BSYNC B1 ;  /* 0x0000000000017941 */ /* 0x000fea0003800000 */
.L_x_76:
        /* <DEDUP_REMOVED lines=12> */
.L_x_79:
[----:B------:R-:W-:Y:S05]  /*6b50*/  BSYNC B1 ;  /* 0x0000000000017941 */ /* 0x000fea0003800000 */
.L_x_78:
        /* <DEDUP_REMOVED lines=12> */
.L_x_81:
[----:B------:R-:W-:Y:S05]  /*6c20*/  BSYNC B1 ;  /* 0x0000000000017941 */ /* 0x000fea0003800000 */
.L_x_80:
        /* <DEDUP_REMOVED lines=12> */
.L_x_83:
[----:B------:R-:W-:Y:S05]  /*6cf0*/  BSYNC B1 ;  /* 0x0000000000017941 */ /* 0x000fea0003800000 */
.L_x_82:
        /* <DEDUP_REMOVED lines=12> */
.L_x_85:
[----:B------:R-:W-:Y:S05]  /*6dc0*/  BSYNC B1 ;  /* 0x0000000000017941 */ /* 0x000fea0003800000 */
.L_x_84:
        /* <DEDUP_REMOVED lines=12> */
.L_x_87:
[----:B------:R-:W-:Y:S05]  /*6e90*/  BSYNC B1 ;  /* 0x0000000000017941 */ /* 0x000fea0003800000 */
.L_x_86:
        /* <DEDUP_REMOVED lines=12> */
.L_x_89:
[----:B------:R-:W-:Y:S05]  /*6f60*/  BSYNC B1 ;  /* 0x0000000000017941 */ /* 0x000fea0003800000 */
.L_x_88:
        /* <DEDUP_REMOVED lines=12> */
.L_x_91:
[----:B------:R-:W-:Y:S05]  /*7030*/  BSYNC B1 ;  /* 0x0000000000017941 */ /* 0x000fea0003800000 */
.L_x_90:
        /* <DEDUP_REMOVED lines=12> */
.L_x_93:
[----:B------:R-:W-:Y:S05]  /*7100*/  BSYNC B1 ;  /* 0x0000000000017941 */ /* 0x000fea0003800000 */
.L_x_92:
        /* <DEDUP_REMOVED lines=12> */
.L_x_95:
[----:B------:R-:W-:Y:S05]  /*71d0*/  BSYNC B1 ;  /* 0x0000000000017941 */ /* 0x000fea0003800000 */
.L_x_94:
        /* <DEDUP_REMOVED lines=12> */
.L_x_97:
[----:B------:R-:W-:Y:S05]  /*72a0*/  BSYNC B1 ;  /* 0x0000000000017941 */ /* 0x000fea0003800000 */
.L_x_96:
        /* <DEDUP_REMOVED lines=12> */
.L_x_99:
[----:B------:R-:W-:Y:S05]  /*7370*/  BSYNC B1 ;  /* 0x0000000000017941 */ /* 0x000fea0003800000 */
.L_x_98:
        /* <DEDUP_REMOVED lines=12> */
.L_x_101:
[----:B------:R-:W-:Y:S05]  /*7440*/  BSYNC B1 ;  /* 0x0000000000017941 */ /* 0x000fea0003800000 */
.L_x_100:
        /* <DEDUP_REMOVED lines=12> */
.L_x_103:
[----:B------:R-:W-:Y:S05]  /*7510*/  BSYNC B1 ;  /* 0x0000000000017941 */ /* 0x000fea0003800000 */
.L_x_102:
        /* <DEDUP_REMOVED lines=12> */
.L_x_105:
[----:B------:R-:W-:Y:S05]  /*75e0*/  BSYNC B1 ;  /* 0x0000000000017941 */ /* 0x000fea0003800000 */
.L_x_104:
        /* <DEDUP_REMOVED lines=12> */
.L_x_107:
[----:B------:R-:W-:Y:S05]  /*76b0*/  BSYNC B1 ;  /* 0x0000000000017941 */ /* 0x000fea0003800000 */
.L_x_106:
        /* <DEDUP_REMOVED lines=12> */
.L_x_109:
[----:B------:R-:W-:Y:S05]  /*7780*/  BSYNC B1 ;  /* 0x0000000000017941 */ /* 0x000fea0003800000 */
.L_x_108:
        /* <DEDUP_REMOVED lines=12> */
.L_x_111:
[----:B------:R-:W-:Y:S05]  /*7850*/  BSYNC B1 ;  /* 0x0000000000017941 */ /* 0x000fea0003800000 */
.L_x_110:
        /* <DEDUP_REMOVED lines=12> */
.L_x_113:
[----:B------:R-:W-:Y:S05]  /*7920*/  BSYNC B1 ;  /* 0x0000000000017941 */ /* 0x000fea0003800000 */
.L_x_112:
        /* <DEDUP_REMOVED lines=12> */
.L_x_115:
[----:B------:R-:W-:Y:S05]  /*79f0*/  BSYNC B1 ;  /* 0x0000000000017941 */ /* 0x000fea0003800000 */
.L_x_114:
        /* <DEDUP_REMOVED lines=12> */
.L_x_117:
[----:B------:R-:W-:Y:S05]  /*7ac0*/  BSYNC B1 ;  /* 0x0000000000017941 */ /* 0x000fea0003800000 */
.L_x_116:
        /* <DEDUP_REMOVED lines=12> */
.L_x_119:
[----:B------:R-:W-:Y:S05]  /*7b90*/  BSYNC B1 ;  /* 0x0000000000017941 */ /* 0x000fea0003800000 */
.L_x_118:
        /* <DEDUP_REMOVED lines=12> */
.L_x_121:
[----:B------:R-:W-:Y:S05]  /*7c60*/  BSYNC B1 ;  /* 0x0000000000017941 */ /* 0x000fea0003800000 */
.L_x_120:
        /* <DEDUP_REMOVED lines=12> */
.L_x_123:
[----:B------:R-:W-:Y:S05]  /*7d30*/  BSYNC B1 ;  /* 0x0000000000017941 */ /* 0x000fea0003800000 */
.L_x_122:
        /* <DEDUP_REMOVED lines=12> */
.L_x_125:
[----:B------:R-:W-:Y:S05]  /*7e00*/  BSYNC B1 ;  /* 0x0000000000017941 */ /* 0x000fea0003800000 */
.L_x_124:
        /* <DEDUP_REMOVED lines=12> */
.L_x_127:
[----:B------:R-:W-:Y:S05]  /*7ed0*/  BSYNC B1 ;  /* 0x0000000000017941 */ /* 0x000fea0003800000 */
.L_x_126:
        /* <DEDUP_REMOVED lines=12> */
.L_x_129:
[----:B------:R-:W-:Y:S05]  /*7fa0*/  BSYNC B1 ;  /* 0x0000000000017941 */ /* 0x000fea0003800000 */
.L_x_128:
        /* <DEDUP_REMOVED lines=12> */
.L_x_131:
[----:B------:R-:W-:Y:S05]  /*8070*/  BSYNC B1 ;  /* 0x0000000000017941 */ /* 0x000fea0003800000 */
.L_x_130:
        /* <DEDUP_REMOVED lines=12> */
.L_x_133:
[----:B------:R-:W-:Y:S05]  /*8140*/  BSYNC B1 ;  /* 0x0000000000017941 */ /* 0x000fea0003800000 */
.L_x_132:
        /* <DEDUP_REMOVED lines=12> */
.L_x_135:
[----:B------:R-:W-:Y:S05]  /*8210*/  BSYNC B1 ;  /* 0x0000000000017941 */ /* 0x000fea0003800000 */
.L_x_134:
        /* <DEDUP_REMOVED lines=12> */
.L_x_137:
[----:B------:R-:W-:Y:S05]  /*82e0*/  BSYNC B1 ;  /* 0x0000000000017941 */ /* 0x000fea0003800000 */
.L_x_136:
        /* <DEDUP_REMOVED lines=12> */
.L_x_139:
[----:B------:R-:W-:Y:S05]  /*83b0*/  BSYNC B1 ;  /* 0x0000000000017941 */ /* 0x000fea0003800000 */
.L_x_138:
        /* <DEDUP_REMOVED lines=12> */
.L_x_141:
[----:B------:R-:W-:Y:S05]  /*8480*/  BSYNC B1 ;  /* 0x0000000000017941 */ /* 0x000fea0003800000 */
.L_x_140:
        /* <DEDUP_REMOVED lines=12> */
.L_x_143:
[----:B------:R-:W-:Y:S05]  /*8550*/  BSYNC B1 ;  /* 0x0000000000017941 */ /* 0x000fea0003800000 */
.L_x_142:
        /* <DEDUP_REMOVED lines=12> */
.L_x_145:
[----:B------:R-:W-:Y:S05]  /*8620*/  BSYNC B1 ;  /* 0x0000000000017941 */ /* 0x000fea0003800000 */
.L_x_144:
        /* <DEDUP_REMOVED lines=12> */
.L_x_147:
[----:B------:R-:W-:Y:S05]  /*86f0*/  BSYNC B1 ;  /* 0x0000000000017941 */ /* 0x000fea0003800000 */
.L_x_146:
        /* <DEDUP_REMOVED lines=12> */
.L_x_149:
[----:B------:R-:W-:Y:S05]  /*87c0*/  BSYNC B1 ;  /* 0x0000000000017941 */ /* 0x000fea0003800000 */
.L_x_148:
        /* <DEDUP_REMOVED lines=12> */
.L_x_151:
[----:B------:R-:W-:Y:S05]  /*8890*/  BSYNC B1 ;  /* 0x0000000000017941 */ /* 0x000fea0003800000 */
.L_x_150:
        /* <DEDUP_REMOVED lines=12> */
.L_x_153:
[----:B------:R-:W-:Y:S05]  /*8960*/  BSYNC B1 ;  /* 0x0000000000017941 */ /* 0x000fea0003800000 */
.L_x_152:
        /* <DEDUP_REMOVED lines=12> */
.L_x_155:
[----:B------:R-:W-:Y:S05]  /*8a30*/  BSYNC B1 ;  /* 0x0000000000017941 */ /* 0x000fea0003800000 */
.L_x_154:
        /* <DEDUP_REMOVED lines=12> */
.L_x_157:
[----:B------:R-:W-:Y:S05]  /*8b00*/  BSYNC B1 ;  /* 0x0000000000017941 */ /* 0x000fea0003800000 */
.L_x_156:
        /* <DEDUP_REMOVED lines=12> */
.L_x_159:
[----:B------:R-:W-:Y:S05]  /*8bd0*/  BSYNC B1 ;  /* 0x0000000000017941 */ /* 0x000fea0003800000 */
.L_x_158:
        /* <DEDUP_REMOVED lines=12> */
.L_x_161:
[----:B------:R-:W-:Y:S05]  /*8ca0*/  BSYNC B1 ;  /* 0x0000000000017941 */ /* 0x000fea0003800000 */
.L_x_160:
        /* <DEDUP_REMOVED lines=12> */
.L_x_163:
[----:B------:R-:W-:Y:S05]  /*8d70*/  BSYNC B1 ;  /* 0x0000000000017941 */ /* 0x000fea0003800000 */
.L_x_162:
        /* <DEDUP_REMOVED lines=12> */
.L_x_165:
[----:B------:R-:W-:Y:S05]  /*8e40*/  BSYNC B1 ;  /* 0x0000000000017941 */ /* 0x000fea0003800000 */
.L_x_164:
        /* <DEDUP_REMOVED lines=12> */
.L_x_167:
[----:B------:R-:W-:Y:S05]  /*8f10*/  BSYNC B1 ;  /* 0x0000000000017941 */ /* 0x000fea0003800000 */
.L_x_166:
        /* <DEDUP_REMOVED lines=12> */
.L_x_169:
[----:B------:R-:W-:Y:S05]  /*8fe0*/  BSYNC B1 ;  /* 0x0000000000017941 */ /* 0x000fea0003800000 */
.L_x_168:
        /* <DEDUP_REMOVED lines=12> */
.L_x_171:
[----:B------:R-:W-:Y:S05]  /*90b0*/  BSYNC B1 ;  /* 0x0000000000017941 */ /* 0x000fea0003800000 */
.L_x_170:
        /* <DEDUP_REMOVED lines=12> */
.L_x_173:
[----:B------:R-:W-:Y:S05]  /*9180*/  BSYNC B1 ;  /* 0x0000000000017941 */ /* 0x000fea0003800000 */
.L_x_172:
        /* <DEDUP_REMOVED lines=12> */
.L_x_175:
[----:B------:R-:W-:Y:S05]  /*9250*/  BSYNC B1 ;  /* 0x0000000000017941 */ /* 0x000fea0003800000 */
.L_x_174:
        /* <DEDUP_REMOVED lines=12> */
.L_x_177:
[----:B------:R-:W-:Y:S05]  /*9320*/  BSYNC B1 ;  /* 0x0000000000017941 */ /* 0x000fea0003800000 */
.L_x_176:
        /* <DEDUP_REMOVED lines=12> */
.L_x_179:
[----:B------:R-:W-:Y:S05]  /*93f0*/  BSYNC B1 ;  /* 0x0000000000017941 */ /* 0x000fea0003800000 */
.L_x_178:
        /* <DEDUP_REMOVED lines=12> */
.L_x_181:
[----:B------:R-:W-:Y:S05]  /*94c0*/  BSYNC B1 ;  /* 0x0000000000017941 */ /* 0x000fea0003800000 */
.L_x_180:
        /* <DEDUP_REMOVED lines=12> */
.L_x_183:
[----:B------:R-:W-:Y:S05]  /*9590*/  BSYNC B1 ;  /* 0x0000000000017941 */ /* 0x000fea0003800000 */
.L_x_182:
        /* <DEDUP_REMOVED lines=12> */
.L_x_185:
[----:B------:R-:W-:Y:S05]  /*9660*/  BSYNC B1 ;  /* 0x0000000000017941 */ /* 0x000fea0003800000 */
.L_x_184:
        /* <DEDUP_REMOVED lines=12> */
.L_x_187:
[----:B------:R-:W-:Y:S05]  /*9730*/  BSYNC B1 ;  /* 0x0000000000017941 */ /* 0x000fea0003800000 */
.L_x_186:
        /* <DEDUP_REMOVED lines=12> */
.L_x_189:
[----:B------:R-:W-:Y:S05]  /*9800*/  BSYNC B1 ;  /* 0x0000000000017941 */ /* 0x000fea0003800000 */
.L_x_188:
[----:B-----5:R-:W-:Y:S01]  /*9810*/  LOP3.LUT R32, R32, 0xff, RZ, 0xc0, !PT ;  /* 0x000000ff20207812 */ /* 0x020fe200078ec0ff */
[----:B------:R-:W-:Y:S01]  /*9820*/  BSSY B1, `(.L_x_190) ;  /* 0x000000b000017945 */ /* 0x000fe20003800000 */
[----:B------:R-:W-:Y:S02]  /*9830*/  ISETP.LT.OR P2, PT, R34, 0x9a, !P0 ;  /* 0x0000009a2200780c */ /* 0x000fe40004741670 */
[----:B------:R-:W-:-:S05]  /*9840*/  F2FP.F16.E5M2.UNPACK_B R32, R32 ;  /* 0x00000020ff20723e */ /* 0x000fca00020004ff */
[----:B------:R-:W-:-:S05]  /*9850*/  HADD2.F32 R32, -RZ, R32.H0_H0 ;  /* 0x20000020ff207230 */ /* 0x000fca0000004100 */
[----:B------:R-:W-:-:S04]  /*9860*/  FMUL R32, R32, UR26 ;  /* 0x0000001a20207c20 */ /* 0x000fc80008400000 */
[----:B------:R-:W-:Y:S01]  /*9870*/  FFMA R32, R23, UR27, R32 ;  /* 0x0000001b17207c23 */ /* 0x000fe20008000020 */
[----:B------:R-:W-:-:S04]  /*9880*/  PRMT R23, RZ, 0x7610, R23 ;  /* 0x00007610ff177816 */ /* 0x000fc80000000017 */
[----:B0-----:R-:W-:-:S05]  /*9890*/  F2FP.SATFINITE.E5M2.F32.PACK_AB_MERGE_C R33, RZ, R32, RZ ;  /* 0x00000020ff21723e */ /* 0x001fca00048060ff */
[----:B------:R0:W-:Y:S01]  /*98a0*/  @!P3 STG.E.U8 desc[UR24][R24.64+0x98], R33 ;  /* 0x000098211800b986 */ /* 0x0001e2000c101118 */
[----:B------:R-:W-:Y:S05]  /*98b0*/  @P2 BRA `(.L_x_191) ;  /* 0x0000000000042947 */ /* 0x000fea0003800000 */
[----:B------:R0:W5:Y:S02]  /*98c0*/  LDG.E.U8 R23, desc[UR24][R28.64+0x99] ;  /* 0x000099181c177981 */ /* 0x000164000c1e1100 */
.L_x_191:
[----:B------:R-:W-:Y:S05]  /*98d0*/  BSYNC B1 ;  /* 0x0000000000017941 */ /* 0x000fea0003800000 */
.L_x_190:
        /* <DEDUP_REMOVED lines=8> */
[----:B------:R-:W-:-:S05]  /*9960*/  F2FP.SATFINITE.E5M2.F32.PACK_AB_MERGE_C R23, RZ, R23, RZ ;  /* 0x00000017ff17723e */ /* 0x000fca00048060ff */
[----:B------:R0:W-:Y:S01]  /*9970*/  @!P2 STG.E.U8 desc[UR24][R24.64+0x99], R23 ;  /* 0x000099171800a986 */ /* 0x0001e2000c101118 */
[----:B------:R-:W-:Y:S05]  /*9980*/  @P3 BRA `(.L_x_193) ;  /* 0x0000000000043947 */ /* 0x000fea0003800000 */
[----:B------:R0:W5:Y:S02]  /*9990*/  LDG.E.U8 R22, desc[UR24][R30.64+0x98] ;  /* 0x000098181e167981 */ /* 0x000164000c1e1100 */
.L_x_193:
[----:B------:R-:W-:Y:S05]  /*99a0*/  BSYNC B1 ;  /* 0x0000000000017941 */ /* 0x000fea0003800000 */
.L_x_192:
        /* <DEDUP_REMOVED lines=12> */
.L_x_195:
[----:B------:R-:W-:Y:S05]  /*9a70*/  BSYNC B1 ;  /* 0x0000000000017941 */ /* 0x000fea0003800000 */
.L_x_194:
        /* <DEDUP_REMOVED lines=12> */
.L_x_197:
[----:B------:R-:W-:Y:S05]  /*9b40*/  BSYNC B1 ;  /* 0x0000000000017941 */ /* 0x000fea0003800000 */
.L_x_196:
        /* <DEDUP_REMOVED lines=12> */
.L_x_199:
[----:B------:R-:W-:Y:S05]  /*9c10*/  BSYNC B1 ;  /* 0x0000000000017941 */ /* 0x000fea0003800000 */
.L_x_198:
        /* <DEDUP_REMOVED lines=12> */
.L_x_201:
[----:B------:R-:W-:Y:S05]  /*9ce0*/  BSYNC B1 ;  /* 0x0000000000017941 */ /* 0x000fea0003800000 */
.L_x_200:
        /* <DEDUP_REMOVED lines=12> */
.L_x_203:
[----:B------:R-:W-:Y:S05]  /*9db0*/  BSYNC B1 ;  /* 0x0000000000017941 */ /* 0x000fea0003800000 */
.L_x_202:
        /* <DEDUP_REMOVED lines=12> */
.L_x_205:
[----:B------:R-:W-:Y:S05]  /*9e80*/  BSYNC B1 ;  /* 0x0000000000017941 */ /* 0x000fea0003800000 */
.L_x_204:
        /* <DEDUP_REMOVED lines=12> */
.L_x_207:
[----:B------:R-:W-:Y:S05]  /*9f50*/  BSYNC B1 ;  /* 0x0000000000017941 */ /* 0x000fea0003800000 */
.L_x_206:
        /* <DEDUP_REMOVED lines=12> */
.L_x_209:
[----:B------:R-:W-:Y:S05]  /*a020*/  BSYNC B1 ;  /* 0x0000000000017941 */ /* 0x000fea0003800000 */
.L_x_208:
        /* <DEDUP_REMOVED lines=12> */
.L_x_211:
[----:B------:R-:W-:Y:S05]  /*a0f0*/  BSYNC B1 ;  /* 0x0000000000017941 */ /* 0x000fea0003800000 */
.L_x_210:
        /* <DEDUP_REMOVED lines=12> */
.L_x_213:
[----:B------:R-:W-:Y:S05]  /*a1c0*/  BSYNC B1 ;  /* 0x0000000000017941 */ /* 0x000fea0003800000 */
.L_x_212:
        /* <DEDUP_REMOVED lines=12> */
.L_x_215:
[----:B------:R-:W-:Y:S05]  /*a290*/  BSYNC B1 ;  /* 0x0000000000017941 */ /* 0x000fea0003800000 */
.L_x_214:
        /* <DEDUP_REMOVED lines=12> */
.L_x_217:
[----:B------:R-:W-:Y:S05]  /*a360*/  BSYNC B1 ;  /* 0x0000000000017941 */ /* 0x000fea0003800000 */
.L_x_216:
        /* <DEDUP_REMOVED lines=12> */
.L_x_219:
[----:B------:R-:W-:Y:S05]  /*a430*/  BSYNC B1 ;  /* 0x0000000000017941 */ /* 0x000fea0003800000 */
.L_x_218:
        /* <DEDUP_REMOVED lines=12> */
.L_x_221:
[----:B------:R-:W-:Y:S05]  /*a500*/  BSYNC B1 ;  /* 0x0000000000017941 */ /* 0x000fea0003800000 */
.L_x_220:
        /* <DEDUP_REMOVED lines=12> */
.L_x_223:
[----:B------:R-:W-:Y:S05]  /*a5d0*/  BSYNC B1 ;  /* 0x0000000000017941 */ /* 0x000fea0003800000 */
.L_x_222:
        /* <DEDUP_REMOVED lines=12> */
.L_x_225:
[----:B------:R-:W-:Y:S05]  /*a6a0*/  BSYNC B1 ;  /* 0x0000000000017941 */ /* 0x000fea0003800000 */
.L_x_224:
        /* <DEDUP_REMOVED lines=12> */
.L_x_227:
[----:B------:R-:W-:Y:S05]  /*a770*/  BSYNC B1 ;  /* 0x0000000000017941 */ /* 0x000fea0003800000 */
.L_x_226:
        /* <DEDUP_REMOVED lines=12> */
.L_x_229:
[----:B------:R-:W-:Y:S05]  /*a840*/  BSYNC B1 ;  /* 0x0000000000017941 */ /* 0x000fea0003800000 */
.L_x_228:
        /* <DEDUP_REMOVED lines=12> */
.L_x_231:
[----:B------:R-:W-:Y:S05]  /*a910*/  BSYNC B1 ;  /* 0x0000000000017941 */ /* 0x000fea0003800000 */
.L_x_230:
        /* <DEDUP_REMOVED lines=12> */
.L_x_233:
[----:B------:R-:W-:Y:S05]  /*a9e0*/  BSYNC B1 ;  /* 0x0000000000017941 */ /* 0x000fea0003800000 */
.L_x_232:
[----:B-----5:R-:W-:Y:S01]  /*a9f0*/  LOP3.LUT R2, R2, 0xff, RZ, 0xc0, !PT ;  /* 0x000000ff02027812 */ /* 0x020fe200078ec0ff */
[----:B------:R-:W-:Y:S01]  /*aa00*/  BSSY B1, `(.L_x_234) ;  /* 0x000000b000017945 */ /* 0x000fe20003800000 */
[----:B------:R-:W-:Y:S02]  /*aa10*/  ISETP.LT.OR P2, PT, R34, 0xc2, !P1 ;  /* 0x000000c22200780c */ /* 0x000fe40004f41670 */
[----:B------:R-:W-:-:S05]  /*aa20*/  F2FP.F16.E5M2.UNPACK_B R2, R2 ;  /* 0x00000002ff02723e */ /* 0x000fca00020004ff */
[----:B------:R-:W-:-:S05]  /*aa30*/  HADD2.F32 R2, -RZ, R2.H0_H0 ;  /* 0x20000002ff027230 */ /* 0x000fca0000004100 */
[----:B0-----:R-:W-:-:S04]  /*aa40*/  FMUL R3, R2, UR26 ;  /* 0x0000001a02037c20 */ /* 0x001fc80008400000 */
[----:B------:R-:W-:Y:S01]  /*aa50*/  FFMA R3, R0, UR27, R3 ;  /* 0x0000001b00037c23 */ /* 0x000fe20008000003 */
[----:B------:R-:W-:-:S04]  /*aa60*/  PRMT R0, RZ, 0x7610, R0 ;  /* 0x00007610ff007816 */ /* 0x000fc80000000000 */
[----:B------:R-:W-:-:S05]  /*aa70*/  F2FP.SATFINITE.E5M2.F32.PACK_AB_MERGE_C R3, RZ, R3, RZ ;  /* 0x00000003ff03723e */ /* 0x000fca00048060ff */
[----:B------:R0:W-:Y:S01]  /*aa80*/  @!P3 STG.E.U8 desc[UR24][R26.64+0xc0], R3 ;  /* 0x0000c0031a00b986 */ /* 0x0001e2000c101118 */
[----:B------:R-:W-:Y:S05]  /*aa90*/  @P2 BRA `(.L_x_235) ;  /* 0x0000000000042947 */ /* 0x000fea0003800000 */
[----:B------:R0:W5:Y:S02]  /*aaa0*/  LDG.E.U8 R0, desc[UR24][R30.64+0xc1] ;  /* 0x0000c1181e007981 */ /* 0x000164000c1e1100 */
.L_x_235:
[----:B------:R-:W-:Y:S05]  /*aab0*/  BSYNC B1 ;  /* 0x0000000000017941 */ /* 0x000fea0003800000 */
.L_x_234:
[----:B------:R-:W2:Y:S01]  /*aac0*/  LDL.LU R2, [R1] ;  /* 0x0000000001027983 */ /* 0x000ea20000300800 */
[----:B-----5:R-:W-:Y:S01]  /*aad0*/  LOP3.LUT R0, R0, 0xff, RZ, 0xc0, !PT ;  /* 0x000000ff00007812 */ /* 0x020fe200078ec0ff */
[----:B------:R-:W-:Y:S01]  /*aae0*/  BSSY B1, `(.L_x_236) ;  /* 0x000000b000017945 */ /* 0x000fe20003800000 */
[----:B------:R-:W-:Y:S02]  /*aaf0*/  ISETP.LT.OR P3, PT, R34, 0xc9, !P0 ;  /* 0x000000c92200780c */ /* 0x000fe40004761670 */
[----:B------:R-:W-:-:S05]  /*ab00*/  F2FP.F16.E5M2.UNPACK_B R0, R0 ;  /* 0x00000000ff00723e */ /* 0x000fca00020004ff */
[----:B------:R-:W-:-:S05]  /*ab10*/  HADD2.F32 R0, -RZ, R0.H0_H0 ;  /* 0x20000000ff007230 */ /* 0x000fca0000004100 */
[----:B------:R-:W-:-:S04]  /*ab20*/  FMUL R0, R0, UR26 ;  /* 0x0000001a00007c20 */ /* 0x000fc80008400000 */
[----:B--2---:R-:W-:-:S05]  /*ab30*/  FFMA R0, R2, UR27, R0 ;  /* 0x0000001b02007c23 */ /* 0x004fca0008000000 */
[----:B0-----:R-:W-:Y:S02]  /*ab40*/  F2FP.SATFINITE.E5M2.F32.PACK_AB_MERGE_C R3, RZ, R0, RZ ;  /* 0x00000000ff03723e */ /* 0x001fe400048060ff */
[----:B------:R-:W-:-:S03]  /*ab50*/  PRMT R0, RZ, 0x7610, R0 ;  /* 0x00007610ff007816 */ /* 0x000fc60000000000 */
[----:B------:R0:W-:Y:S01]  /*ab60*/  @!P2 STG.E.U8 desc[UR24][R26.64+0xc1], R3 ;  /* 0x0000c1031a00a986 */ /* 0x0001e2000c101118 */
[----:B------:R-:W-:Y:S05]  /*ab70*/  @P3 BRA `(.L_x_237) ;  /* 0x0000000000043947 */ /* 0x000fea0003800000 */
[----:B------:R2:W5:Y:S02]  /*ab80*/  LDG.E.U8 R0, desc[UR24][R28.64+0xc8] ;  /* 0x0000c8181c007981 */ /* 0x000564000c1e1100 */
.L_x_237:
[----:B------:R-:W-:Y:S05]  /*ab90*/  BSYNC B1 ;  /* 0x0000000000017941 */ /* 0x000fea0003800000 */
.L_x_236:
[----:B------:R-:W3:Y:S01]  /*aba0*/  LDL.LU R2, [R1+0x4] ;  /* 0x0000040001027983 */ /* 0x000ee20000300800 */
[----:B-----5:R-:W-:Y:S01]  /*abb0*/  LOP3.LUT R0, R0, 0xff, RZ, 0xc0, !PT ;  /* 0x000000ff00007812 */ /* 0x020fe200078ec0ff */
[----:B------:R-:W-:Y:S01]  /*abc0*/  BSSY B1, `(.L_x_238) ;  /* 0x000000b000017945 */ /* 0x000fe20003800000 */
[----:B------:R-:W-:Y:S02]  /*abd0*/  ISETP.LT.OR P2, PT, R34, 0xca, !P0 ;  /* 0x000000ca2200780c */ /* 0x000fe40004741670 */
[----:B------:R-:W-:-:S05]  /*abe0*/  F2FP.F16.E5M2.UNPACK_B R0, R0 ;  /* 0x00000000ff00723e */ /* 0x000fca00020004ff */
[----:B------:R-:W-:-:S05]  /*abf0*/  HADD2.F32 R0, -RZ, R0.H0_H0 ;  /* 0x20000000ff007230 */ /* 0x000fca0000004100 */
[----:B------:R-:W-:-:S04]  /*ac00*/  FMUL R0, R0, UR26 ;  /* 0x0000001a00007c20 */ /* 0x000fc80008400000 */
[----:B---3--:R-:W-:-:S05]  /*ac10*/  FFMA R0, R2, UR27, R0 ;  /* 0x0000001b02007c23 */ /* 0x008fca0008000000 */
[----:B0-----:R-:W-:Y:S02]  /*ac20*/  F2FP.SATFINITE.E5M2.F32.PACK_AB_MERGE_C R3, RZ, R0, RZ ;  /* 0x00000000ff03723e */ /* 0x001fe400048060ff */
[----:B------:R-:W-:-:S03]  /*ac30*/  PRMT R0, RZ, 0x7610, R0 ;  /* 0x00007610ff007816 */ /* 0x000fc60000000000 */
[----:B------:R0:W-:Y:S01]  /*ac40*/  @!P3 STG.E.U8 desc[UR24][R24.64+0xc8], R3 ;  /* 0x0000c8031800b986 */ /* 0x0001e2000c101118 */
[----:B------:R-:W-:Y:S05]  /*ac50*/  @P2 BRA `(.L_x_239) ;  /* 0x0000000000042947 */ /* 0x000fea0003800000 */
[----:B------:R3:W5:Y:S02]  /*ac60*/  LDG.E.U8 R0, desc[UR24][R28.64+0xc9] ;  /* 0x0000c9181c007981 */ /* 0x000764000c1e1100 */
.L_x_239:
[----:B------:R-:W-:Y:S05]  /*ac70*/  BSYNC B1 ;  /* 0x0000000000017941 */ /* 0x000fea0003800000 */
.L_x_238:
[----:B------:R-:W2:Y:S01]  /*ac80*/  LDL.LU R2, [R1+0x8] ;  /* 0x0000080001027983 */ /* 0x000ea20000300800 */
        /* <DEDUP_REMOVED lines=12> */
.L_x_241:
[----:B------:R-:W-:Y:S05]  /*ad50*/  BSYNC B1 ;  /* 0x0000000000017941 */ /* 0x000fea0003800000 */
.L_x_240:
        /* <DEDUP_REMOVED lines=13> */
.L_x_243:
[----:B------:R-:W-:Y:S05]  /*ae30*/  BSYNC B1 ;  /* 0x0000000000017941 */ /* 0x000fea0003800000 */
.L_x_242:
        /* <DEDUP_REMOVED lines=13> */
.L_x_245:
[----:B------:R-:W-:Y:S05]  /*af10*/  BSYNC B1 ;  /* 0x0000000000017941 */ /* 0x000fea0003800000 */
.L_x_244:
        /* <DEDUP_REMOVED lines=13> */
.L_x_247:
[----:B------:R-:W-:Y:S05]  /*aff0*/  BSYNC B1 ;  /* 0x0000000000017941 */ /* 0x000fea0003800000 */
.L_x_246:
        /* <DEDUP_REMOVED lines=13> */
.L_x_249:
[----:B------:R-:W-:Y:S05]  /*b0d0*/  BSYNC B1 ;  /* 0x0000000000017941 */ /* 0x000fea0003800000 */
.L_x_248:
        /* <DEDUP_REMOVED lines=13> */
.L_x_251:
[----:B------:R-:W-:Y:S05]  /*b1b0*/  BSYNC B1 ;  /* 0x0000000000017941 */ /* 0x000fea0003800000 */
.L_x_250:
        /* <DEDUP_REMOVED lines=13> */
.L_x_253:
[----:B------:R-:W-:Y:S05]  /*b290*/  BSYNC B1 ;  /* 0x0000000000017941 */ /* 0x000fea0003800000 */
.L_x_252:
        /* <DEDUP_REMOVED lines=13> */
.L_x_255:
[----:B------:R-:W-:Y:S05]  /*b370*/  BSYNC B1 ;  /* 0x0000000000017941 */ /* 0x000fea0003800000 */
.L_x_254:
        /* <DEDUP_REMOVED lines=13> */
.L_x_257:
[----:B------:R-:W-:Y:S05]  /*b450*/  BSYNC B1 ;  /* 0x0000000000017941 */ /* 0x000fea0003800000 */
.L_x_256:
        /* <DEDUP_REMOVED lines=13> */
.L_x_259:
[----:B------:R-:W-:Y:S05]  /*b530*/  BSYNC B1 ;  /* 0x0000000000017941 */ /* 0x000fea0003800000 */
.L_x_258:
        /* <DEDUP_REMOVED lines=13> */
.L_x_261:
[----:B------:R-:W-:Y:S05]  /*b610*/  BSYNC B1 ;  /* 0x0000000000017941 */ /* 0x000fea0003800000 */
.L_x_260:
        /* <DEDUP_REMOVED lines=13> */
.L_x_263:
[----:B------:R-:W-:Y:S05]  /*b6f0*/  BSYNC B1 ;  /* 0x0000000000017941 */ /* 0x000fea0003800000 */
.L_x_262:
        /* <DEDUP_REMOVED lines=13> */
.L_x_265:
[----:B------:R-:W-:Y:S05]  /*b7d0*/  BSYNC B1 ;  /* 0x0000000000017941 */ /* 0x000fea0003800000 */
.L_x_264:
        /* <DEDUP_REMOVED lines=13> */
.L_x_267:
[----:B------:R-:W-:Y:S05]  /*b8b0*/  BSYNC B1 ;  /* 0x0000000000017941 */ /* 0x000fea0003800000 */
.L_x_266:
        /* <DEDUP_REMOVED lines=13> */
.L_x_269:
[----:B------:R-:W-:Y:S05]  /*b990*/  BSYNC B1 ;  /* 0x0000000000017941 */ /* 0x000fea0003800000 */
.L_x_268:
        /* <DEDUP_REMOVED lines=13> */
.L_x_271:
[----:B------:R-:W-:Y:S05]  /*ba70*/  BSYNC B1 ;  /* 0x0000000000017941 */ /* 0x000fea0003800000 */
.L_x_270:
        /* <DEDUP_REMOVED lines=13> */
.L_x_273:
[----:B------:R-:W-:Y:S05]  /*bb50*/  BSYNC B1 ;  /* 0x0000000000017941 */ /* 0x000fea0003800000 */
.L_x_272:
        /* <DEDUP_REMOVED lines=13> */
.L_x_275:
[----:B------:R-:W-:Y:S05]  /*bc30*/  BSYNC B1 ;  /* 0x0000000000017941 */ /* 0x000fea0003800000 */
.L_x_274:
        /* <DEDUP_REMOVED lines=13> */
.L_x_277:
[----:B------:R-:W-:Y:S05]  /*bd10*/  BSYNC B1 ;  /* 0x0000000000017941 */ /* 0x000fea0003800000 */
.L_x_276:
        /* <DEDUP_REMOVED lines=13> */
.L_x_279:
[----:B------:R-:W-:Y:S05]  /*bdf0*/  BSYNC B1 ;  /* 0x0000000000017941 */ /* 0x000fea0003800000 */
.L_x_278:
        /* <DEDUP_REMOVED lines=13> */
.L_x_281:
[----:B------:R-:W-:Y:S05]  /*bed0*/  BSYNC B1 ;  /* 0x0000000000017941 */ /* 0x000fea0003800000 */
.L_x_280:
        /* <DEDUP_REMOVED lines=13> */
.L_x_283:
[----:B------:R-:W-:Y:S05]  /*bfb0*/  BSYNC B1 ;  /* 0x0000000000017941 */ /* 0x000fea0003800000 */
.L_x_282:
        /* <DEDUP_REMOVED lines=13> */
.L_x_285:
[----:B------:R-:W-:Y:S05]  /*c090*/  BSYNC B1 ;  /* 0x0000000000017941 */ /* 0x000fea0003800000 */
.L_x_284:
        /* <DEDUP_REMOVED lines=13> */
.L_x_287:
[----:B------:R-:W-:Y:S05]  /*c170*/  BSYNC B1 ;  /* 0x0000000000017941 */ /* 0x000fea0003800000 */
.L_x_286:
        /* <DEDUP_REMOVED lines=13> */
.L_x_289:
[----:B------:R-:W-:Y:S05]  /*c250*/  BSYNC B1 ;  /* 0x0000000000017941 */ /* 0x000fea0003800000 */
.L_x_288:
        /* <DEDUP_REMOVED lines=13> */
.L_x_291:
[----:B------:R-:W-:Y:S05]  /*c330*/  BSYNC B1 ;  /* 0x0000000000017941 */ /* 0x000fea0003800000 */
.L_x_290:
[----:B------:R-:W-:Y:S05]  /*c340*/  @P1 BRA `(.L_x_292) ;  /* 0x0000002000a01947 */ /* 0x000fea0003800000 */
[----:B------:R-:W2:Y:S01]  /*c350*/  LDL.LU R2, [R1+0x70] ;  /* 0x0000700001027983 */ /* 0x000ea20000300800 */
[----:B-----5:R-:W-:-:S04]  /*c360*/  LOP3.LUT R0, R0, 0xff, RZ, 0xc0, !PT ;  /* 0x000000ff00007812 */ /* 0x020fc800078ec0ff */
[----:B------:R-:W-:-:S05]  /*c370*/  F2FP.F16.E5M2.UNPACK_B R0, R0 ;  /* 0x00000000ff00723e */ /* 0x000fca00020004ff */
[----:B------:R-:W-:-:S05]  /*c380*/  HADD2.F32 R0, -RZ, R0.H0_H0 ;  /* 0x20000000ff007230 */ /* 0x000fca0000004100 */
[----:B------:R-:W-:-:S04]  /*c390*/  FMUL R0, R0, UR26 ;  /* 0x0000001a00007c20 */ /* 0x000fc80008400000 */
[----:B--2---:R-:W-:-:S05]  /*c3a0*/  FFMA R0, R2, UR27, R0 ;  /* 0x0000001b02007c23 */ /* 0x004fca0008000000 */
[----:B0-----:R-:W-:-:S05]  /*c3b0*/  F2FP.SATFINITE.E5M2.F32.PACK_AB_MERGE_C R3, RZ, R0, RZ ;  /* 0x00000000ff03723e */ /* 0x001fca00048060ff */
[----:B------:R0:W-:Y:S01]  /*c3c0*/  STG.E.U8 desc[UR24][R26.64+0xf9], R3 ;  /* 0x0000f9031a007986 */ /* 0x0001e2000c101118 */
[----:B------:R-:W-:Y:S05]  /*c3d0*/  BRA `(.L_x_292) ;  /* 0x00000020007c7947 */ /* 0x000fea0003800000 */
.L_x_35:
[----:B------:R-:W-:Y:S01]  /*c3e0*/  ISETP.GE.AND P1, PT, R39, 0x1, PT ;  /* 0x000000012700780c */ /* 0x000fe20003f26270 */
[----:B------:R-:W-:Y:S01]  /*c3f0*/  FMUL R226, R226, UR27 ;  /* 0x0000001be2e27c20 */ /* 0x000fe20008400000 */
[----:B------:R-:W-:Y:S02]  /*c400*/  FMUL R227, R227, UR27 ;  /* 0x0000001be3e37c20 */ /* 0x000fe40008400000 */
[C---:B------:R-:W-:Y:S02]  /*c410*/  ISETP.LT.OR P3, PT, R34.reuse, 0x2, !P1 ;  /* 0x000000022200780c */ /* 0x040fe40004f61670 */
[----:B------:R-:W-:Y:S02]  /*c420*/  ISETP.LT.OR P2, PT, R34, 0x1, !P1 ;  /* 0x000000012200780c */ /* 0x000fe40004f41670 */
[----:B------:R-:W-:Y:S02]  /*c430*/  F2FP.SATFINITE.E5M2.F32.PACK_AB_MERGE_C R29, RZ, R226, RZ ;  /* 0x000000e2ff1d723e */ /* 0x000fe400048060ff */
[----:B------:R-:W-:-:S02]  /*c440*/  F2FP.SATFINITE.E5M2.F32.PACK_AB_MERGE_C R227, RZ, R227, RZ ;  /* 0x000000e3ffe3723e */ /* 0x000fc400048060ff */
[----:B------:R-:W-:Y:S01]  /*c450*/  ISETP.GE.AND P0, PT, R39, 0x9, PT ;  /* 0x000000092700780c */ /* 0x000fe20003f06270 */
[----:B------:R-:W-:Y:S01]  /*c460*/  FMUL R225, R225, UR27 ;  /* 0x0000001be1e17c20 */ /* 0x000fe20008400000 */
[----:B------:R-:W-:Y:S01]  /*c470*/  ISETP.LT.OR P5, PT, R34, 0x9, !P1 ;  /* 0x000000092200780c */ /* 0x000fe20004fa1670 */
[----:B------:R-:W-:Y:S01]  /*c480*/  FMUL R224, R224, UR27 ;  /* 0x0000001be0e07c20 */ /* 0x000fe20008400000 */
[C---:B------:R-:W-:Y:S01]  /*c490*/  ISETP.LT.OR P4, PT, R34.reuse, 0x2, !P0 ;  /* 0x000000022200780c */ /* 0x040fe20004781670 */
[----:B------:R1:W-:Y:S01]  /*c4a0*/  @!P3 STG.E.U8 desc[UR24][R24.64+0x1], R29 ;  /* 0x0000011d1800b986 */ /* 0x0003e2000c101118 */
[C---:B------:R-:W-:Y:S02]  /*c4b0*/  ISETP.LT.OR P3, PT, R34.reuse, 0x1, !P0 ;  /* 0x000000012200780c */ /* 0x040fe40004761670 */
[C---:B------:R-:W-:Y:S01]  /*c4c0*/  ISETP.LT.OR P6, PT, R34.reuse, 0xa, !P1 ;  /* 0x0000000a2200780c */ /* 0x040fe20004fc1670 */
[----:B------:R2:W-:Y:S01]  /*c4d0*/  @!P2 STG.E.U8 desc[UR24][R24.64], R227 ;  /* 0x000000e31800a986 */ /* 0x0005e2000c101118 */
[----:B------:R-:W-:Y:S01]  /*c4e0*/  ISETP.LT.OR P2, PT, R34, 0x9, !P0 ;  /* 0x000000092200780c */ /* 0x000fe20004741670 */
[----:B------:R-:W-:Y:S01]  /*c4f0*/  FMUL R223, R223, UR27 ;  /* 0x0000001bdfdf7c20 */ /* 0x000fe20008400000 */
[----:B------:R-:W-:Y:S01]  /*c500*/  FMUL R222, R222, UR27 ;  /* 0x0000001bdede7c20 */ /* 0x000fe20008400000 */
[----:B------:R-:W-:Y:S01]  /*c510*/  FMUL R221, R221, UR27 ;  /* 0x0000001bdddd7c20 */ /* 0x000fe20008400000 */
[----:B------:R-:W-:Y:S01]  /*c520*/  F2FP.SATFINITE.E5M2.F32.PACK_AB_MERGE_C R225, RZ, R225, RZ ;  /* 0x000000e1ffe1723e */ /* 0x000fe200048060ff */
[----:B------:R-:W4:Y:S01]  /*c530*/  LDL.LU R226, [R1+0x10] ;  /* 0x0000100001e27983 */ /* 0x000f220000300800 */
[----:B------:R-:W-:-:S02]  /*c540*/  F2FP.SATFINITE.E5M2.F32.PACK_AB_MERGE_C R223, RZ, R223, RZ ;  /* 0x000000dfffdf723e */ /* 0x000fc400048060ff */
[----:B-1----:R-:W-:Y:S02]  /*c550*/  F2FP.SATFINITE.E5M2.F32.PACK_AB_MERGE_C R29, RZ, R224, RZ ;  /* 0x000000e0ff1d723e */ /* 0x002fe400048060ff */
[----:B------:R-:W-:Y:S01]  /*c560*/  F2FP.SATFINITE.E5M2.F32.PACK_AB_MERGE_C R31, RZ, R222, RZ ;  /* 0x000000deff1f723e */ /* 0x000fe200048060ff */
[----:B--2---:R-:W2:Y:S01]  /*c570*/  LDL.LU R227, [R1+0xc] ;  /* 0x00000c0001e37983 */ /* 0x004ea20000300800 */
[----:B------:R-:W-:Y:S01]  /*c580*/  F2FP.SATFINITE.E5M2.F32.PACK_AB_MERGE_C R221, RZ, R221, RZ ;  /* 0x000000ddffdd723e */ /* 0x000fe200048060ff */
[----:B------:R-:W-:Y:S02]  /*c590*/  FMUL R220, R220, UR27 ;  /* 0x0000001bdcdc7c20 */ /* 0x000fe40008400000 */
[----:B------:R-:W3:Y:S04]  /*c5a0*/  LDL.LU R224, [R1+0x8] ;  /* 0x0000080001e07983 */ /* 0x000ee80000300800 */
[----:B------:R-:W4:Y:S04]  /*c5b0*/  LDL.LU R222, [R1+0x4] ;  /* 0x0000040001de7983 */ /* 0x000f280000300800 */
[----:B------:R1:W-:Y:S04]  /*c5c0*/  @!P3 STG.E.U8 desc[UR24][R26.64], R225 ;  /* 0x000000e11a00b986 */ /* 0x0003e8000c101118 */
[----:B------:R0:W-:Y:S04]  /*c5d0*/  @!P4 STG.E.U8 desc[UR24][R26.64+0x1], R29 ;  /* 0x0000011d1a00c986 */ /* 0x0001e8000c101118 */
[----:B------:R0:W-:Y:S04]  /*c5e0*/  @!P5 STG.E.U8 desc[UR24][R24.64+0x8], R223 ;  /* 0x000008df1800d986 */ /* 0x0001e8000c101118 */
[----:B-1----:R-:W2:Y:S04]  /*c5f0*/  LDL.LU R225, [R1+0x1c] ;  /* 0x00001c0001e17983 */ /* 0x002ea80000300800 */
[----:B------:R-:W-:Y:S01]  /*c600*/  @!P6 STG.E.U8 desc[UR24][R24.64+0x9], R31 ;  /* 0x0000091f1800e986 */ /* 0x000fe2000c101118 */
[----:B0-----:R-:W-:-:S03]  /*c610*/  F2FP.SATFINITE.E5M2.F32.PACK_AB_MERGE_C R29, RZ, R220, RZ ;  /* 0x000000dcff1d723e */ /* 0x001fc600048060ff */
[----:B------:R-:W2:Y:S01]  /*c620*/  LDL.LU R223, [R1+0x18] ;  /* 0x0000180001df7983 */ /* 0x000ea20000300800 */
[----:B------:R-:W-:-:S03]  /*c630*/  ISETP.LT.OR P3, PT, R34, 0xa, !P0 ;  /* 0x0000000a2200780c */ /* 0x000fc60004761670 */
[----:B------:R0:W-:Y:S04]  /*c640*/  @!P2 STG.E.U8 desc[UR24][R26.64+0x8], R221 ;  /* 0x000008dd1a00a986 */ /* 0x0001e8000c101118 */
[----:B0-----:R-:W2:Y:S01]  /*c650*/  LDL.LU R221, [R1+0x14] ;  /* 0x0000140001dd7983 */ /* 0x001ea20000300800 */
[C---:B------:R-:W-:Y:S01]  /*c660*/  ISETP.LT.OR P2, PT, R34.reuse, 0x11, !P1 ;  /* 0x000000112200780c */ /* 0x040fe20004f41670 */
[----:B------:R-:W-:Y:S01]  /*c670*/  FMUL R219, R219, UR27 ;  /* 0x0000001bdbdb7c20 */ /* 0x000fe20008400000 */
[C---:B------:R-:W-:Y:S01]  /*c680*/  ISETP.LT.OR P4, PT, R34.reuse, 0x12, !P1 ;  /* 0x000000122200780c */ /* 0x040fe20004f81670 */
[----:B------:R-:W3:Y:S01]  /*c690*/  LDL.LU R220, [R1] ;  /* 0x0000000001dc7983 */ /* 0x000ee20000300800 */
[----:B------:R-:W-:Y:S01]  /*c6a0*/  ISETP.LT.OR P5, PT, R34, 0x11, !P0 ;  /* 0x000000112200780c */ /* 0x000fe200047a1670 */
[----:B------:R-:W-:Y:S01]  /*c6b0*/  FMUL R218, R218, UR27 ;  /* 0x0000001bdada7c20 */ /* 0x000fe20008400000 */
[----:B------:R-:W-:Y:S01]  /*c6c0*/  ISETP.LT.OR P6, PT, R34, 0x12, !P0 ;  /* 0x000000122200780c */ /* 0x000fe200047c1670 */
[----:B------:R-:W-:Y:S01]  /*c6d0*/  FMUL R217, R217, UR27 ;  /* 0x0000001bd9d97c20 */ /* 0x000fe20008400000 */
[----:B------:R-:W-:Y:S01]  /*c6e0*/  FMUL R216, R216, UR27 ;  /* 0x0000001bd8d87c20 */ /* 0x000fe20008400000 */
[----:B------:R-:W-:-:S02]  /*c6f0*/  F2FP.SATFINITE.E5M2.F32.PACK_AB_MERGE_C R219, RZ, R219, RZ ;  /* 0x000000dbffdb723e */ /* 0x000fc400048060ff */
[----:B------:R-:W-:Y:S02]  /*c700*/  F2FP.SATFINITE.E5M2.F32.PACK_AB_MERGE_C R31, RZ, R218, RZ ;  /* 0x000000daff1f723e */ /* 0x000fe400048060ff */
[----:B------:R-:W-:Y:S02]  /*c710*/  F2FP.SATFINITE.E5M2.F32.PACK_AB_MERGE_C R217, RZ, R217, RZ ;  /* 0x000000d9ffd9723e */ /* 0x000fe400048060ff */
[----:B------:R-:W-:Y:S01]  /*c720*/  F2FP.SATFINITE.E5M2.F32.PACK_AB_MERGE_C R33, RZ, R216, RZ ;  /* 0x000000d8ff21723e */ /* 0x000fe200048060ff */
[----:B------:R0:W-:Y:S01]  /*c730*/  @!P3 STG.E.U8 desc[UR24][R26.64+0x9], R29 ;  /* 0x0000091d1a00b986 */ /* 0x0001e2000c101118 */
[----:B------:R-:W-:-:S03]  /*c740*/  ISETP.LT.OR P3, PT, R34, 0x19, !P1 ;  /* 0x000000192200780c */ /* 0x000fc60004f61670 */
[----:B------:R-:W-:Y:S01]  /*c750*/  @!P2 STG.E.U8 desc[UR24][R24.64+0x10], R219 ;  /* 0x000010db1800a986 */ /* 0x000fe2000c101118 */
[----:B------:R-:W-:-:S03]  /*c760*/  ISETP.LT.OR P2, PT, R34, 0x21, !P1 ;  /* 0x000000212200780c */ /* 0x000fc60004f41670 */
[----:B------:R1:W-:Y:S01]  /*c770*/  @!P4 STG.E.U8 desc[UR24][R24.64+0x11], R31 ;  /* 0x0000111f1800c986 */ /* 0x0003e2000c101118 */
[----:B------:R-:W-:-:S03]  /*c780*/  ISETP.LT.OR P4, PT, R34, 0x1a, !P1 ;  /* 0x0000001a2200780c */ /* 0x000fc60004f81670 */
[----:B------:R-:W-:Y:S01]  /*c790*/  @!P5 STG.E.U8 desc[UR24][R26.64+0x10], R217 ;  /* 0x000010d91a00d986 */ /* 0x000fe2000c101118 */
[----:B------:R-:W-:-:S03]  /*c7a0*/  ISETP.LT.OR P5, PT, R34, 0x19, !P0 ;  /* 0x000000192200780c */ /* 0x000fc600047a1670 */
[----:B------:R-:W-:Y:S01]  /*c7b0*/  @!P6 STG.E.U8 desc[UR24][R26.64+0x11], R33 ;  /* 0x000011211a00e986 */ /* 0x000fe2000c101118 */
[----:B------:R-:W-:Y:S01]  /*c7c0*/  ISETP.LT.OR P6, PT, R34, 0x1a, !P0 ;  /* 0x0000001a2200780c */ /* 0x000fe200047c1670 */
[----:B------:R-:W-:Y:S01]  /*c7d0*/  FMUL R215, R215, UR27 ;  /* 0x0000001bd7d77c20 */ /* 0x000fe20008400000 */
[----:B------:R-:W-:Y:S01]  /*c7e0*/  FMUL R214, R214, UR27 ;  /* 0x0000001bd6d67c20 */ /* 0x000fe20008400000 */
[----:B------:R-:W-:Y:S01]  /*c7f0*/  FMUL R213, R213, UR27 ;  /* 0x0000001bd5d57c20 */ /* 0x000fe20008400000 */
[----:B------:R-:W-:Y:S01]  /*c800*/  FMUL R212, R212, UR27 ;  /* 0x0000001bd4d47c20 */ /* 0x000fe20008400000 */
[----:B------:R-:W-:Y:S01]  /*c810*/  FMUL R211, R211, UR27 ;  /* 0x0000001bd3d37c20 */ /* 0x000fe20008400000 */
[----:B------:R-:W-:Y:S02]  /*c820*/  F2FP.SATFINITE.E5M2.F32.PACK_AB_MERGE_C R215, RZ, R215, RZ ;  /* 0x000000d7ffd7723e */ /* 0x000fe400048060ff */
[----:B0-----:R-:W-:Y:S02]  /*c830*/  F2FP.SATFINITE.E5M2.F32.PACK_AB_MERGE_C R29, RZ, R214, RZ ;  /* 0x000000d6ff1d723e */ /* 0x001fe400048060ff */
[----:B------:R-:W-:-:S02]  /*c840*/  F2FP.SATFINITE.E5M2.F32.PACK_AB_MERGE_C R213, RZ, R213, RZ ;  /* 0x000000d5ffd5723e */ /* 0x000fc400048060ff */
[----:B-1----:R-:W-:Y:S02]  /*c850*/  F2FP.SATFINITE.E5M2.F32.PACK_AB_MERGE_C R31, RZ, R212, RZ ;  /* 0x000000d4ff1f723e */ /* 0x002fe400048060ff */
[----:B------:R-:W-:Y:S01]  /*c860*/  F2FP.SATFINITE.E5M2.F32.PACK_AB_MERGE_C R211, RZ, R211, RZ ;  /* 0x000000d3ffd3723e */ /* 0x000fe200048060ff */
[----:B------:R-:W-:Y:S01]  /*c870*/  @!P3 STG.E.U8 desc[UR24][R24.64+0x18], R215 ;  /* 0x000018d71800b986 */ /* 0x000fe2000c101118 */
[----:B------:R-:W-:-:S03]  /*c880*/  ISETP.LT.OR P3, PT, R34, 0x22, !P1 ;  /* 0x000000222200780c */ /* 0x000fc60004f61670 */
[----:B------:R0:W-:Y:S01]  /*c890*/  @!P4 STG.E.U8 desc[UR24][R24.64+0x19], R29 ;  /* 0x0000191d1800c986 */ /* 0x0001e2000c101118 */
[----:B------:R-:W-:-:S03]  /*c8a0*/  ISETP.LT.OR P4, PT, R34, 0x22, !P0 ;  /* 0x000000222200780c */ /* 0x000fc60004781670 */
[----:B------:R-:W-:Y:S01]  /*c8b0*/  @!P5 STG.E.U8 desc[UR24][R26.64+0x18], R213 ;  /* 0x000018d51a00d986 */ /* 0x000fe2000c101118 */
[----:B------:R-:W-:-:S03]  /*c8c0*/  ISETP.LT.OR P5, PT, R34, 0x29, !P1 ;  /* 0x000000292200780c */ /* 0x000fc60004fa1670 */
[----:B------:R1:W-:Y:S01]  /*c8d0*/  @!P6 STG.E.U8 desc[UR24][R26.64+0x19], R31 ;  /* 0x0000191f1a00e986 */ /* 0x0003e2000c101118 */
        /* <DEDUP_REMOVED lines=8> */
[----:B0-----:R-:W-:Y:S02]  /*c960*/  F2FP.SATFINITE.E5M2.F32.PACK_AB_MERGE_C R29, RZ, R210, RZ ;  /* 0x000000d2ff1d723e */ /* 0x001fe400048060ff */
[----:B------:R-:W-:Y:S02]  /*c970*/  F2FP.SATFINITE.E5M2.F32.PACK_AB_MERGE_C R209, RZ, R209, RZ ;  /* 0x000000d1ffd1723e */ /* 0x000fe400048060ff */
[----:B-1----:R-:W-:-:S02]  /*c980*/  F2FP.SATFINITE.E5M2.F32.PACK_AB_MERGE_C R31, RZ, R208, RZ ;  /* 0x000000d0ff1f723e */ /* 0x002fc400048060ff */
        /* <DEDUP_REMOVED lines=228> */
[----:B------:R-:W-:Y:S01]  /*d7d0*/  @!P6 STG.E.U8 desc[UR24][R26.64+0x91], R31 ;  /* 0x0000911f1a00e986 */ /* 0x000fe2000c101118 */
[----:B------:R-:W-:-:S03]  /*d7e0*/  ISETP.LT.OR P6, PT, R34, 0xa2, !P1 ;  /* 0x000000a22200780c */ /* 0x000fc60004fc1670 */
[----:B------:R1:W-:Y:S01]  /*d7f0*/  @!P2 STG.E.U8 desc[UR24][R24.64+0x98], R23 ;  /* 0x000098171800a986 */ /* 0x0003e2000c101118 */
        /* <DEDUP_REMOVED lines=8> */
[----:B------:R-:W-:-:S02]  /*d880*/  F2FP.SATFINITE.E5M2.F32.PACK_AB_MERGE_C R19, RZ, R19, RZ ;  /* 0x00000013ff13723e */ /* 0x000fc400048060ff */
[----:B-1----:R-:W-:Y:S02]  /*d890*/  F2FP.SATFINITE.E5M2.F32.PACK_AB_MERGE_C R23, RZ, R20, RZ ;  /* 0x00000014ff17723e */ /* 0x002fe400048060ff */
[----:B------:R-:W-:Y:S01]  /*d8a0*/  F2FP.SATFINITE.E5M2.F32.PACK_AB_MERGE_C R31, RZ, R18, RZ ;  /* 0x00000012ff1f723e */ /* 0x000fe200048060ff */
[----:B------:R-:W-:Y:S01]  /*d8b0*/  @!P3 STG.E.U8 desc[UR24][R24.64+0x99], R29 ;  /* 0x0000991d1800b986 */ /* 0x000fe2000c101118 */
[----:B------:R-:W-:-:S03]  /*d8c0*/  ISETP.LT.OR P3, PT, R34, 0xa1, !P0 ;  /* 0x000000a12200780c */ /* 0x000fc60004761670 */
[----:B------:R-:W-:Y:S01]  /*d8d0*/  @!P2 STG.E.U8 desc[UR24][R26.64+0x98], R21 ;  /* 0x000098151a00a986 */ /* 0x000fe2000c101118 */
        /* <DEDUP_REMOVED lines=15> */
[----:B------:R-:W-:Y:S02]  /*d9d0*/  F2FP.SATFINITE.E5M2.F32.PACK_AB_MERGE_C R21, RZ, R14, RZ ;  /* 0x0000000eff15723e */ /* 0x000fe400048060ff */
[----:B------:R-:W-:Y:S01]  /*d9e0*/  F2FP.SATFINITE.E5M2.F32.PACK_AB_MERGE_C R13, RZ, R13, RZ ;  /* 0x0000000dff0d723e */ /* 0x000fe200048060ff */
[----:B------:R-:W-:Y:S01]  /*d9f0*/  @!P3 STG.E.U8 desc[UR24][R26.64+0xa0], R17 ;  /* 0x0000a0111a00b986 */ /* 0x000fe2000c101118 */
[----:B------:R-:W-:-:S03]  /*da00*/  ISETP.LT.OR P3, PT, R34, 0xaa, !P0 ;  /* 0x000000aa2200780c */ /* 0x000fc60004761670 */
[----:B------:R-:W-:Y:S01]  /*da10*/  @!P4 STG.E.U8 desc[UR24][R26.64+0xa1], R19 ;  /* 0x0000a1131a00c986 */ /* 0x000fe2000c101118 */
[----:B------:R-:W-:-:S03]  /*da20*/  ISETP.LT.OR P4, PT, R34, 0xb2, !P1 ;  /* 0x000000b22200780c */ /* 0x000fc60004f81670 */
[----:B------:R0:W-:Y:S01]  /*da30*/  @!P5 STG.E.U8 desc[UR24][R24.64+0xa8], R15 ;  /* 0x0000a80f1800d986 */ /* 0x0001e2000c101118 */
[----:B------:R-:W-:-:S03]  /*da40*/  ISETP.LT.OR P5, PT, R34, 0xb1, !P0 ;  /* 0x000000b12200780c */ /* 0x000fc600047a1670 */
[----:B------:R-:W-:Y:S01]  /*da50*/  @!P6 STG.E.U8 desc[UR24][R24.64+0xa9], R21 ;  /* 0x0000a9151800e986 */ /* 0x000fe2000c101118 */
[----:B------:R-:W-:-:S03]  /*da60*/  FMUL R12, R12, UR27 ;  /* 0x0000001b0c0c7c20 */ /* 0x000fc60008400000 */
[----:B------:R1:W-:Y:S01]  /*da70*/  @!P2 STG.E.U8 desc[UR24][R26.64+0xa8], R13 ;  /* 0x0000a80d1a00a986 */ /* 0x0003e2000c101118 */
[----:B------:R-:W-:Y:S01]  /*da80*/  ISETP.LT.OR P2, PT, R34, 0xb1, !P1 ;  /* 0x000000b12200780c */ /* 0x000fe20004f41670 */
[----:B------:R-:W-:Y:S01]  /*da90*/  FMUL R11, R11, UR27 ;  /* 0x0000001b0b0b7c20 */ /* 0x000fe20008400000 */
[----:B------:R-:W-:Y:S01]  /*daa0*/  FMUL R10, R10, UR27 ;  /* 0x0000001b0a0a7c20 */ /* 0x000fe20008400000 */
[----:B------:R-:W-:Y:S01]  /*dab0*/  FMUL R9, R9, UR27 ;  /* 0x0000001b09097c20 */ /* 0x000fe20008400000 */
[----:B------:R-:W-:Y:S02]  /*dac0*/  ISETP.LT.OR P6, PT, R34, 0xb2, !P0 ;  /* 0x000000b22200780c */ /* 0x000fe400047c1670 */
[----:B0-----:R-:W-:Y:S01]  /*dad0*/  F2FP.SATFINITE.E5M2.F32.PACK_AB_MERGE_C R15, RZ, R12, RZ ;  /* 0x0000000cff0f723e */ /* 0x001fe200048060ff */
[----:B------:R-:W-:Y:S01]  /*dae0*/  FMUL R8, R8, UR27 ;  /* 0x0000001b08087c20 */ /* 0x000fe20008400000 */
[----:B------:R-:W-:Y:S02]  /*daf0*/  F2FP.SATFINITE.E5M2.F32.PACK_AB_MERGE_C R11, RZ, R11, RZ ;  /* 0x0000000bff0b723e */ /* 0x000fe400048060ff */
[----:B------:R-:W-:-:S02]  /*db00*/  F2FP.SATFINITE.E5M2.F32.PACK_AB_MERGE_C R9, RZ, R9, RZ ;  /* 0x00000009ff09723e */ /* 0x000fc400048060ff */
[----:B-1----:R-:W-:Y:S01]  /*db10*/  F2FP.SATFINITE.E5M2.F32.PACK_AB_MERGE_C R13, RZ, R10, RZ ;  /* 0x0000000aff0d723e */ /* 0x002fe200048060ff */
[----:B------:R-:W-:Y:S01]  /*db20*/  @!P3 STG.E.U8 desc[UR24][R26.64+0xa9], R15 ;  /* 0x0000a90f1a00b986 */ /* 0x000fe2000c101118 */
[----:B------:R-:W-:Y:S02]  /*db30*/  F2FP.SATFINITE.E5M2.F32.PACK_AB_MERGE_C R17, RZ, R8, RZ ;  /* 0x00000008ff11723e */ /* 0x000fe400048060ff */
[C---:B------:R-:W-:Y:S01]  /*db40*/  ISETP.LT.OR P3, PT, R34.reuse, 0xb9, !P1 ;  /* 0x000000b92200780c */ /* 0x040fe20004f61670 */
[----:B------:R-:W-:Y:S04]  /*db50*/  @!P2 STG.E.U8 desc[UR24][R24.64+0xb0], R11 ;  /* 0x0000b00b1800a986 */ /* 0x000fe8000c101118 */
[----:B------:R-:W-:Y:S01]  /*db60*/  @!P4 STG.E.U8 desc[UR24][R24.64+0xb1], R13 ;  /* 0x0000b10d1800c986 */ /* 0x000fe2000c101118 */
[----:B------:R-:W-:-:S03]  /*db70*/  ISETP.LT.OR P4, PT, R34, 0xba, !P1 ;  /* 0x000000ba2200780c */ /* 0x000fc60004f81670 */
[----:B------:R0:W-:Y:S01]  /*db80*/  @!P5 STG.E.U8 desc[UR24][R26.64+0xb0], R9 ;  /* 0x0000b0091a00d986 */ /* 0x0001e2000c101118 */
[----:B------:R-:W-:Y:S01]  /*db90*/  ISETP.LT.OR P5, PT, R34, 0xb9, !P0 ;  /* 0x000000b92200780c */ /* 0x000fe200047a1670 */
[----:B------:R-:W-:Y:S01]  /*dba0*/  FMUL R7, R7, UR27 ;  /* 0x0000001b07077c20 */ /* 0x000fe20008400000 */
[----:B------:R-:W-:Y:S01]  /*dbb0*/  FMUL R6, R6, UR27 ;  /* 0x0000001b06067c20 */ /* 0x000fe20008400000 */
[----:B-----5:R-:W-:Y:S01]  /*dbc0*/  FMUL R5, R5, UR27 ;  /* 0x0000001b05057c20 */ /* 0x020fe20008400000 */
[----:B------:R-:W-:Y:S01]  /*dbd0*/  @!P6 STG.E.U8 desc[UR24][R26.64+0xb1], R17 ;  /* 0x0000b1111a00e986 */ /* 0x000fe2000c101118 */
[C---:B------:R-:W-:Y:S02]  /*dbe0*/  ISETP.LT.OR P6, PT, R34.reuse, 0xba, !P0 ;  /* 0x000000ba2200780c */ /* 0x040fe400047c1670 */
[----:B------:R-:W-:Y:S01]  /*dbf0*/  ISETP.LT.OR P2, PT, R34, 0xc1, !P1 ;  /* 0x000000c12200780c */ /* 0x000fe20004f41670 */
[----:B------:R-:W-:Y:S01]  /*dc00*/  FMUL R4, R4, UR27 ;  /* 0x0000001b04047c20 */ /* 0x000fe20008400000 */
[----:B------:R-:W-:-:S02]  /*dc10*/  F2FP.SATFINITE.E5M2.F32.PACK_AB_MERGE_C R7, RZ, R7, RZ ;  /* 0x00000007ff07723e */ /* 0x000fc400048060ff */
[----:B0-----:R-:W-:Y:S01]  /*dc20*/  F2FP.SATFINITE.E5M2.F32.PACK_AB_MERGE_C R9, RZ, R6, RZ ;  /* 0x00000006ff09723e */ /* 0x001fe200048060ff */
[----:B------:R-:W-:Y:S01]  /*dc30*/  FMUL R3, R3, UR27 ;  /* 0x0000001b03037c20 */ /* 0x000fe20008400000 */
[----:B------:R-:W-:Y:S01]  /*dc40*/  F2FP.SATFINITE.E5M2.F32.PACK_AB_MERGE_C R5, RZ, R5, RZ ;  /* 0x00000005ff05723e */ /* 0x000fe200048060ff */
[----:B------:R-:W-:Y:S01]  /*dc50*/  FMUL R2, R2, UR27 ;  /* 0x0000001b02027c20 */ /* 0x000fe20008400000 */
[----:B------:R0:W-:Y:S01]  /*dc60*/  @!P3 STG.E.U8 desc[UR24][R24.64+0xb8], R7 ;  /* 0x0000b8071800b986 */ /* 0x0001e2000c101118 */
[----:B------:R-:W-:Y:S01]  /*dc70*/  F2FP.SATFINITE.E5M2.F32.PACK_AB_MERGE_C R11, RZ, R4, RZ ;  /* 0x00000004ff0b723e */ /* 0x000fe200048060ff */
[----:B------:R-:W-:Y:S02]  /*dc80*/  FMUL R0, R0, UR27 ;  /* 0x0000001b00007c20 */ /* 0x000fe40008400000 */
[----:B------:R-:W-:Y:S01]  /*dc90*/  @!P4 STG.E.U8 desc[UR24][R24.64+0xb9], R9 ;  /* 0x0000b9091800c986 */ /* 0x000fe2000c101118 */
[----:B------:R-:W-:Y:S01]  /*dca0*/  F2FP.SATFINITE.E5M2.F32.PACK_AB_MERGE_C R13, RZ, R3, RZ ;  /* 0x00000003ff0d723e */ /* 0x000fe200048060ff */
[----:B----4-:R-:W-:-:S02]  /*dcb0*/  FMUL R4, R222, UR27 ;  /* 0x0000001bde047c20 */ /* 0x010fc40008400000 */
[----:B------:R1:W-:Y:S04]  /*dcc0*/  @!P5 STG.E.U8 desc[UR24][R26.64+0xb8], R5 ;  /* 0x0000b8051a00d986 */ /* 0x0003e8000c101118 */
[----:B------:R-:W4:Y:S01]  /*dcd0*/  LDL.LU R222, [R1+0x20] ;  /* 0x0000200001de7983 */ /* 0x000f220000300800 */
[----:B---3--:R-:W-:Y:S01]  /*dce0*/  FMUL R3, R220, UR27 ;  /* 0x0000001bdc037c20 */ /* 0x008fe20008400000 */
[----:B0-----:R-:W-:Y:S02]  /*dcf0*/  F2FP.SATFINITE.E5M2.F32.PACK_AB_MERGE_C R7, RZ, R0, RZ ;  /* 0x00000000ff07723e */ /* 0x001fe400048060ff */
[----:B------:R-:W-:Y:S01]  /*dd00*/  @!P6 STG.E.U8 desc[UR24][R26.64+0xb9], R11 ;  /* 0x0000b90b1a00e986 */ /* 0x000fe2000c101118 */
[----:B-1----:R-:W-:Y:S01]  /*dd10*/  F2FP.SATFINITE.E5M2.F32.PACK_AB_MERGE_C R5, RZ, R2, RZ ;  /* 0x00000002ff05723e */ /* 0x002fe200048060ff */
[----:B------:R-:W-:-:S02]  /*dd20*/  FMUL R2, R224, UR27 ;  /* 0x0000001be0027c20 */ /* 0x000fc40008400000 */
[----:B------:R-:W3:Y:S01]  /*dd30*/  LDL.LU R224, [R1+0x24] ;  /* 0x0000240001e07983 */ /* 0x000ee20000300800 */
[----:B--2---:R-:W-:-:S03]  /*dd40*/  FMUL R0, R227, UR27 ;  /* 0x0000001be3007c20 */ /* 0x004fc60008400000 */
[----:B------:R0:W-:Y:S04]  /*dd50*/  @!P2 STG.E.U8 desc[UR24][R24.64+0xc0], R13 ;  /* 0x0000c00d1800a986 */ /* 0x0001e8000c101118 */
[----:B------:R-:W2:Y:S04]  /*dd60*/  LDL.LU R220, [R1+0x28] ;  /* 0x0000280001dc7983 */ /* 0x000ea80000300800 */
[----:B------:R-:W2:Y:S01]  /*dd70*/  LDL.LU R227, [R1+0x2c] ;  /* 0x00002c0001e37983 */ /* 0x000ea20000300800 */
[----:B0-----:R-:W-:Y:S01]  /*dd80*/  F2FP.SATFINITE.E5M2.F32.PACK_AB_MERGE_C R13, RZ, R2, RZ ;  /* 0x00000002ff0d723e */ /* 0x001fe200048060ff */
[----:B------:R-:W-:-:S02]  /*dd90*/  FMUL R2, R226, UR27 ;  /* 0x0000001be2027c20 */ /* 0x000fc40008400000 */
[----:B------:R-:W2:Y:S01]  /*dda0*/  LDL.LU R226, [R1+0x30] ;  /* 0x0000300001e27983 */ /* 0x000ea20000300800 */
[C---:B------:R-:W-:Y:S02]  /*ddb0*/  ISETP.LT.OR P3, PT, R34.reuse, 0xc2, !P1 ;  /* 0x000000c22200780c */ /* 0x040fe40004f61670 */
[C---:B------:R-:W-:Y:S02]  /*ddc0*/  ISETP.LT.OR P4, PT, R34.reuse, 0xc2, !P0 ;  /* 0x000000c22200780c */ /* 0x040fe40004781670 */
[C---:B------:R-:W-:Y:S02]  /*ddd0*/  ISETP.LT.OR P2, PT, R34.reuse, 0xc1, !P0 ;  /* 0x000000c12200780c */ /* 0x040fe40004741670 */
[C---:B------:R-:W-:Y:S02]  /*dde0*/  ISETP.LT.OR P6, PT, R34.reuse, 0xca, !P1 ;  /* 0x000000ca2200780c */ /* 0x040fe40004fc1670 */
[----:B------:R-:W-:Y:S02]  /*ddf0*/  F2FP.SATFINITE.E5M2.F32.PACK_AB_MERGE_C R9, RZ, R3, RZ ;  /* 0x00000003ff09723e */ /* 0x000fe400048060ff */
[----:B------:R-:W-:-:S03]  /*de00*/  ISETP.LT.OR P5, PT, R34, 0xc9, !P1 ;  /* 0x000000c92200780c */ /* 0x000fc60004fa1670 */
[----:B------:R0:W-:Y:S01]  /*de10*/  @!P3 STG.E.U8 desc[UR24][R24.64+0xc1], R5 ;  /* 0x0000c1051800b986 */ /* 0x0001e2000c101118 */
[----:B------:R-:W-:-:S03]  /*de20*/  ISETP.LT.OR P3, PT, R34, 0xc9, !P0 ;  /* 0x000000c92200780c */ /* 0x000fc60004761670 */
[----:B------:R-:W-:Y:S01]  /*de30*/  @!P4 STG.E.U8 desc[UR24][R26.64+0xc1], R9 ;  /* 0x0000c1091a00c986 */ /* 0x000fe2000c101118 */
[----:B------:R-:W-:Y:S01]  /*de40*/  ISETP.LT.OR P4, PT, R34, 0xca, !P0 ;  /* 0x000000ca2200780c */ /* 0x000fe20004781670 */
[----:B------:R-:W-:Y:S02]  /*de50*/  FMUL R3, R221, UR27 ;  /* 0x0000001bdd037c20 */ /* 0x000fe40008400000 */
[----:B------:R-:W2:Y:S01]  /*de60*/  LDL.LU R221, [R1+0x34] ;  /* 0x0000340001dd7983 */ /* 0x000ea20000300800 */
[----:B0-----:R-:W-:Y:S01]  /*de70*/  F2FP.SATFINITE.E5M2.F32.PACK_AB_MERGE_C R5, RZ, R0, RZ ;  /* 0x00000000ff05723e */ /* 0x001fe200048060ff */
[----:B------:R-:W-:Y:S01]  /*de80*/  FMUL R0, R225, UR27 ;  /* 0x0000001be1007c20 */ /* 0x000fe20008400000 */
[----:B------:R-:W-:Y:S01]  /*de90*/  F2FP.SATFINITE.E5M2.F32.PACK_AB_MERGE_C R11, RZ, R4, RZ ;  /* 0x00000004ff0b723e */ /* 0x000fe200048060ff */
[----:B------:R0:W-:Y:S01]  /*dea0*/  @!P2 STG.E.U8 desc[UR24][R26.64+0xc0], R7 ;  /* 0x0000c0071a00a986 */ /* 0x0001e2000c101118 */
[----:B------:R-:W-:-:S03]  /*deb0*/  FMUL R4, R223, UR27 ;  /* 0x0000001bdf047c20 */ /* 0x000fc60008400000 */
[----:B------:R1:W-:Y:S04]  /*dec0*/  @!P6 STG.E.U8 desc[UR24][R24.64+0xc9], R13 ;  /* 0x0000c90d1800e986 */ /* 0x0003e8000c101118 */
[----:B------:R-:W2:Y:S01]  /*ded0*/  LDL.LU R223, [R1+0x38] ;  /* 0x0000380001df7983 */ /* 0x000ea20000300800 */
[----:B0-----:R-:W-:-:S03]  /*dee0*/  F2FP.SATFINITE.E5M2.F32.PACK_AB_MERGE_C R7, RZ, R2, RZ ;  /* 0x00000002ff07723e */ /* 0x001fc600048060ff */
[----:B------:R-:W2:Y:S01]  /*def0*/  LDL.LU R225, [R1+0x3c] ;  /* 0x00003c0001e17983 */ /* 0x000ea20000300800 */
[----:B-1----:R-:W-:-:S03]  /*df00*/  F2FP.SATFINITE.E5M2.F32.PACK_AB_MERGE_C R13, RZ, R0, RZ ;  /* 0x00000000ff0d723e */ /* 0x002fc600048060ff */
[----:B------:R-:W-:Y:S04]  /*df10*/  @!P5 STG.E.U8 desc[UR24][R24.64+0xc8], R11 ;  /* 0x0000c80b1800d986 */ /* 0x000fe8000c101118 */
[----:B------:R0:W-:Y:S04]  /*df20*/  @!P3 STG.E.U8 desc[UR24][R26.64+0xc8], R5 ;  /* 0x0000c8051a00b986 */ /* 0x0001e8000c101118 */
[----:B------:R1:W-:Y:S01]  /*df30*/  @!P4 STG.E.U8 desc[UR24][R26.64+0xc9], R7 ;  /* 0x0000c9071a00c986 */ /* 0x0003e2000c101118 */
[----:B----4-:R-:W-:-:S03]  /*df40*/  FMUL R0, R222, UR27 ;  /* 0x0000001bde007c20 */ /* 0x010fc60008400000 */
[----:B------:R-:W4:Y:S02]  /*df50*/  LDL.LU R222, [R1+0x40] ;  /* 0x0000400001de7983 */ /* 0x000f240000300800 */
[----:B0-----:R-:W-:Y:S01]  /*df60*/  F2FP.SATFINITE.E5M2.F32.PACK_AB_MERGE_C R5, RZ, R0, RZ ;  /* 0x00000000ff05723e */ /* 0x001fe200048060ff */
[----:B---3--:R-:W-:Y:S02]  /*df70*/  FMUL R2, R224, UR27 ;  /* 0x0000001be0027c20 */ /* 0x008fe40008400000 */
[----:B------:R-:W3:Y:S03]  /*df80*/  LDL.LU R224, [R1+0x44] ;  /* 0x0000440001e07983 */ /* 0x000ee60000300800 */
[----:B-1----:R-:W-:Y:S01]  /*df90*/  F2FP.SATFINITE.E5M2.F32.PACK_AB_MERGE_C R7, RZ, R2, RZ ;  /* 0x00000002ff07723e */ /* 0x002fe200048060ff */
[----:B--2---:R-:W-:Y:S02]  /*dfa0*/  FMUL R0, R227, UR27 ;  /* 0x0000001be3007c20 */ /* 0x004fe40008400000 */
[----:B------:R-:W2:Y:S01]  /*dfb0*/  LDL.LU R227, [R1+0x48] ;  /* 0x0000480001e37983 */ /* 0x000ea20000300800 */
[----:B------:R-:W-:-:S03]  /*dfc0*/  FMUL R2, R226, UR27 ;  /* 0x0000001be2027c20 */ /* 0x000fc60008400000 */
[----:B------:R-:W2:Y:S01]  /*dfd0*/  LDL.LU R226, [R1+0x4c] ;  /* 0x00004c0001e27983 */ /* 0x000ea20000300800 */
[C---:B------:R-:W-:Y:S02]  /*dfe0*/  ISETP.LT.OR P5, PT, R34.reuse, 0xd1, !P1 ;  /* 0x000000d12200780c */ /* 0x040fe40004fa1670 */
[C---:B------:R-:W-:Y:S01]  /*dff0*/  ISETP.LT.OR P6, PT, R34.reuse, 0xd2, !P1 ;  /* 0x000000d22200780c */ /* 0x040fe20004fc1670 */
[----:B------:R-:W2:Y:S01]  /*e000*/  LDL.LU R218, [R1+0x50] ;  /* 0x0000500001da7983 */ /* 0x000ea20000300800 */
[C---:B------:R-:W-:Y:S02]  /*e010*/  ISETP.LT.OR P2, PT, R34.reuse, 0xd1, !P0 ;  /* 0x000000d12200780c */ /* 0x040fe40004741670 */
[----:B------:R-:W-:Y:S02]  /*e020*/  F2FP.SATFINITE.E5M2.F32.PACK_AB_MERGE_C R9, RZ, R3, RZ ;  /* 0x00000003ff09723e */ /* 0x000fe400048060ff */
[----:B------:R-:W-:Y:S02]  /*e030*/  F2FP.SATFINITE.E5M2.F32.PACK_AB_MERGE_C R11, RZ, R4, RZ ;  /* 0x00000004ff0b723e */ /* 0x000fe400048060ff */
[----:B------:R-:W-:-:S03]  /*e040*/  ISETP.LT.OR P3, PT, R34, 0xd2, !P0 ;  /* 0x000000d22200780c */ /* 0x000fc60004761670 */
[----:B------:R-:W-:Y:S01]  /*e050*/  @!P5 STG.E.U8 desc[UR24][R24.64+0xd0], R9 ;  /* 0x0000d0091800d986 */ /* 0x000fe2000c101118 */
[----:B------:R-:W-:-:S03]  /*e060*/  ISETP.LT.OR P4, PT, R34, 0xd9, !P0 ;  /* 0x000000d92200780c */ /* 0x000fc60004781670 */
[----:B------:R0:W-:Y:S01]  /*e070*/  @!P6 STG.E.U8 desc[UR24][R24.64+0xd1], R11 ;  /* 0x0000d10b1800e986 */ /* 0x0001e2000c101118 */
[----:B------:R-:W-:-:S03]  /*e080*/  ISETP.LT.OR P6, PT, R34, 0xda, !P1 ;  /* 0x000000da2200780c */ /* 0x000fc60004fc1670 */
[----:B------:R1:W-:Y:S01]  /*e090*/  @!P2 STG.E.U8 desc[UR24][R26.64+0xd0], R13 ;  /* 0x0000d00d1a00a986 */ /* 0x0003e2000c101118 */
[----:B------:R-:W-:Y:S01]  /*e0a0*/  ISETP.LT.OR P2, PT, R34, 0xd9, !P1 ;  /* 0x000000d92200780c */ /* 0x000fe20004f41670 */
[----:B------:R-:W-:Y:S02]  /*e0b0*/  FMUL R3, R220, UR27 ;  /* 0x0000001bdc037c20 */ /* 0x000fe40008400000 */
[----:B------:R-:W2:Y:S01]  /*e0c0*/  LDL.LU R220, [R1+0x54] ;  /* 0x0000540001dc7983 */ /* 0x000ea20000300800 */
[----:B0-----:R-:W-:Y:S01]  /*e0d0*/  F2FP.SATFINITE.E5M2.F32.PACK_AB_MERGE_C R11, RZ, R0, RZ ;  /* 0x00000000ff0b723e */ /* 0x001fe200048060ff */
[----:B------:R-:W-:Y:S01]  /*e0e0*/  FMUL R0, R221, UR27 ;  /* 0x0000001bdd007c20 */ /* 0x000fe20008400000 */
[----:B------:R-:W-:Y:S01]  /*e0f0*/  F2FP.SATFINITE.E5M2.F32.PACK_AB_MERGE_C R9, RZ, R3, RZ ;  /* 0x00000003ff09723e */ /* 0x000fe200048060ff */
[----:B------:R0:W-:Y:S01]  /*e100*/  @!P3 STG.E.U8 desc[UR24][R26.64+0xd1], R5 ;  /* 0x0000d1051a00b986 */ /* 0x0001e2000c101118 */
[----:B-1----:R-:W-:Y:S01]  /*e110*/  F2FP.SATFINITE.E5M2.F32.PACK_AB_MERGE_C R13, RZ, R2, RZ ;  /* 0x00000002ff0d723e */ /* 0x002fe200048060ff */
[----:B------:R-:W-:-:S02]  /*e120*/  FMUL R2, R223, UR27 ;  /* 0x0000001bdf027c20 */ /* 0x000fc40008400000 */
[----:B------:R-:W2:Y:S04]  /*e130*/  LDL.LU R221, [R1+0x58] ;  /* 0x0000580001dd7983 */ /* 0x000ea80000300800 */
[----:B------:R-:W2:Y:S01]  /*e140*/  LDL.LU R223, [R1+0x5c] ;  /* 0x00005c0001df7983 */ /* 0x000ea20000300800 */
[----:B0-----:R-:W-:-:S03]  /*e150*/  F2FP.SATFINITE.E5M2.F32.PACK_AB_MERGE_C R5, RZ, R0, RZ ;  /* 0x00000000ff05723e */ /* 0x001fc600048060ff */
[----:B------:R0:W-:Y:S01]  /*e160*/  @!P2 STG.E.U8 desc[UR24][R24.64+0xd8], R7 ;  /* 0x0000d8071800a986 */ /* 0x0001e2000c101118 */
[----:B------:R-:W-:-:S03]  /*e170*/  FMUL R3, R225, UR27 ;  /* 0x0000001be1037c20 */ /* 0x000fc60008400000 */
[----:B------:R-:W-:Y:S04]  /*e180*/  @!P6 STG.E.U8 desc[UR24][R24.64+0xd9], R9 ;  /* 0x0000d9091800e986 */ /* 0x000fe8000c101118 */
[----:B------:R1:W-:Y:S04]  /*e190*/  @!P4 STG.E.U8 desc[UR24][R26.64+0xd8], R11 ;  /* 0x0000d80b1a00c986 */ /* 0x0003e8000c101118 */
[----:B------:R-:W2:Y:S01]  /*e1a0*/  LDL.LU R225, [R1+0x60] ;  /* 0x0000600001e17983 */ /* 0x000ea20000300800 */
[----:B0-----:R-:W-:Y:S01]  /*e1b0*/  F2FP.SATFINITE.E5M2.F32.PACK_AB_MERGE_C R7, RZ, R2, RZ ;  /* 0x00000002ff07723e */ /* 0x001fe200048060ff */
[----:B----4-:R-:W-:-:S02]  /*e1c0*/  FMUL R0, R222, UR27 ;  /* 0x0000001bde007c20 */ /* 0x010fc40008400000 */
[----:B------:R-:W4:Y:S03]  /*e1d0*/  LDL.LU R222, [R1+0x64] ;  /* 0x0000640001de7983 */ /* 0x000f260000300800 */
[----:B-1----:R-:W-:Y:S01]  /*e1e0*/  F2FP.SATFINITE.E5M2.F32.PACK_AB_MERGE_C R11, RZ, R0, RZ ;  /* 0x00000000ff0b723e */ /* 0x002fe200048060ff */
[----:B---3--:R-:W-:Y:S02]  /*e1f0*/  FMUL R4, R224, UR27 ;  /* 0x0000001be0047c20 */ /* 0x008fe40008400000 */
[----:B------:R-:W3:Y:S01]  /*e200*/  LDL.LU R224, [R1+0x68] ;  /* 0x0000680001e07983 */ /* 0x000ee20000300800 */
[----:B--2---:R-:W-:-:S03]  /*e210*/  FMUL R0, R227, UR27 ;  /* 0x0000001be3007c20 */ /* 0x004fc60008400000 */
[----:B------:R-:W2:Y:S01]  /*e220*/  LDL.LU R227, [R1+0x6c] ;  /* 0x00006c0001e37983 */ /* 0x000ea20000300800 */
[----:B------:R-:W-:-:S03]  /*e230*/  FMUL R2, R226, UR27 ;  /* 0x0000001be2027c20 */ /* 0x000fc60008400000 */
[----:B------:R-:W2:Y:S01]  /*e240*/  LDL.LU R226, [R1+0x70] ;  /* 0x0000700001e27983 */ /* 0x000ea20000300800 */
[C---:B------:R-:W-:Y:S02]  /*e250*/  ISETP.LT.OR P5, PT, R34.reuse, 0xda, !P0 ;  /* 0x000000da2200780c */ /* 0x040fe400047a1670 */
[C---:B------:R-:W-:Y:S02]  /*e260*/  ISETP.LT.OR P2, PT, R34.reuse, 0xe1, !P1 ;  /* 0x000000e12200780c */ /* 0x040fe40004f41670 */
[C---:B------:R-:W-:Y:S02]  /*e270*/  ISETP.LT.OR P3, PT, R34.reuse, 0xe2, !P1 ;  /* 0x000000e22200780c */ /* 0x040fe40004f61670 */
[C---:B------:R-:W-:Y:S02]  /*e280*/  ISETP.LT.OR P4, PT, R34.reuse, 0xe1, !P0 ;  /* 0x000000e12200780c */ /* 0x040fe40004781670 */
[----:B------:R-:W-:-:S05]  /*e290*/  ISETP.LT.OR P6, PT, R34, 0xe9, !P1 ;  /* 0x000000e92200780c */ /* 0x000fca0004fc1670 */
[----:B------:R0:W-:Y:S01]  /*e2a0*/  @!P5 STG.E.U8 desc[UR24][R26.64+0xd9], R13 ;  /* 0x0000d90d1a00d986 */ /* 0x0001e2000c101118 */
[C---:B------:R-:W-:Y:S02]  /*e2b0*/  ISETP.LT.OR P5, PT, R34.reuse, 0xe2, !P0 ;  /* 0x000000e22200780c */ /* 0x040fe400047a1670 */
[----:B------:R-:W-:Y:S01]  /*e2c0*/  F2FP.SATFINITE.E5M2.F32.PACK_AB_MERGE_C R9, RZ, R3, RZ ;  /* 0x00000003ff09723e */ /* 0x000fe200048060ff */
[----:B------:R1:W-:Y:S01]  /*e2d0*/  @!P2 STG.E.U8 desc[UR24][R24.64+0xe0], R5 ;  /* 0x0000e0051800a986 */ /* 0x0003e2000c101118 */
[----:B------:R-:W-:-:S03]  /*e2e0*/  ISETP.LT.OR P2, PT, R34, 0xea, !P1 ;  /* 0x000000ea2200780c */ /* 0x000fc60004f41670 */
[----:B------:R1:W-:Y:S01]  /*e2f0*/  @!P3 STG.E.U8 desc[UR24][R24.64+0xe1], R7 ;  /* 0x0000e1071800b986 */ /* 0x0003e2000c101118 */
[----:B0-----:R-:W-:-:S03]  /*e300*/  F2FP.SATFINITE.E5M2.F32.PACK_AB_MERGE_C R13, RZ, R4, RZ ;  /* 0x00000004ff0d723e */ /* 0x001fc600048060ff */
[----:B------:R0:W-:Y:S01]  /*e310*/  @!P4 STG.E.U8 desc[UR24][R26.64+0xe0], R9 ;  /* 0x0000e0091a00c986 */ /* 0x0001e2000c101118 */
[C---:B------:R-:W-:Y:S02]  /*e320*/  ISETP.LT.OR P3, PT, R34.reuse, 0xe9, !P0 ;  /* 0x000000e92200780c */ /* 0x040fe40004761670 */
[----:B------:R-:W-:Y:S01]  /*e330*/  ISETP.LT.OR P4, PT, R34, 0xea, !P0 ;  /* 0x000000ea2200780c */ /* 0x000fe20004781670 */
[----:B------:R-:W-:Y:S01]  /*e340*/  @!P5 STG.E.U8 desc[UR24][R26.64+0xe1], R11 ;  /* 0x0000e10b1a00d986 */ /* 0x000fe2000c101118 */
[----:B-1----:R-:W-:-:S03]  /*e350*/  F2FP.SATFINITE.E5M2.F32.PACK_AB_MERGE_C R5, RZ, R0, RZ ;  /* 0x00000000ff05723e */ /* 0x002fc600048060ff */
[----:B------:R1:W-:Y:S01]  /*e360*/  @!P6 STG.E.U8 desc[UR24][R24.64+0xe8], R13 ;  /* 0x0000e80d1800e986 */ /* 0x0003e2000c101118 */
[----:B------:R-:W-:Y:S01]  /*e370*/  ISETP.LT.OR P6, PT, R34, 0xf1, !P1 ;  /* 0x000000f12200780c */ /* 0x000fe20004fc1670 */
[----:B------:R-:W-:Y:S01]  /*e380*/  FMUL R0, R218, UR27 ;  /* 0x0000001bda007c20 */ /* 0x000fe20008400000 */
[----:B------:R-:W-:Y:S01]  /*e390*/  FMUL R3, R220, UR27 ;  /* 0x0000001bdc037c20 */ /* 0x000fe20008400000 */
[----:B------:R-:W-:-:S03]  /*e3a0*/  F2FP.SATFINITE.E5M2.F32.PACK_AB_MERGE_C R7, RZ, R2, RZ ;  /* 0x00000002ff07723e */ /* 0x000fc600048060ff */
[----:B0-----:R-:W-:Y:S02]  /*e3b0*/  F2FP.SATFINITE.E5M2.F32.PACK_AB_MERGE_C R9, RZ, R0, RZ ;  /* 0x00000000ff09723e */ /* 0x001fe400048060ff */
[----:B------:R-:W-:Y:S01]  /*e3c0*/  F2FP.SATFINITE.E5M2.F32.PACK_AB_MERGE_C R3, RZ, R3, RZ ;  /* 0x00000003ff03723e */ /* 0x000fe200048060ff */
[----:B------:R-:W-:Y:S01]  /*e3d0*/  FMUL R0, R223, UR27 ;  /* 0x0000001bdf007c20 */ /* 0x000fe20008400000 */
[----:B------:R-:W-:Y:S01]  /*e3e0*/  @!P2 STG.E.U8 desc[UR24][R24.64+0xe9], R5 ;  /* 0x0000e9051800a986 */ /* 0x000fe2000c101118 */
[----:B------:R-:W-:Y:S01]  /*e3f0*/  FMUL R4, R221, UR27 ;  /* 0x0000001bdd047c20 */ /* 0x000fe20008400000 */
[C---:B------:R-:W-:Y:S02]  /*e400*/  ISETP.LT.OR P2, PT, R34.reuse, 0xf2, !P1 ;  /* 0x000000f22200780c */ /* 0x040fe40004f41670 */
[----:B------:R0:W-:Y:S01]  /*e410*/  @!P3 STG.E.U8 desc[UR24][R26.64+0xe8], R7 ;  /* 0x0000e8071a00b986 */ /* 0x0001e2000c101118 */
[C---:B------:R-:W-:Y:S02]  /*e420*/  ISETP.LT.OR P5, PT, R34.reuse, 0xf1, !P0 ;  /* 0x000000f12200780c */ /* 0x040fe400047a1670 */
[C---:B------:R-:W-:Y:S01]  /*e430*/  ISETP.LT.OR P3, PT, R34.reuse, 0xf9, !P1 ;  /* 0x000000f92200780c */ /* 0x040fe20004f61670 */
[----:B------:R4:W-:Y:S01]  /*e440*/  @!P4 STG.E.U8 desc[UR24][R26.64+0xe9], R9 ;  /* 0x0000e9091a00c986 */ /* 0x0009e2000c101118 */
[----:B------:R-:W-:-:S02]  /*e450*/  ISETP.LT.OR P4, PT, R34, 0xf2, !P0 ;  /* 0x000000f22200780c */ /* 0x000fc40004781670 */
[C---:B------:R-:W-:Y:S01]  /*e460*/  ISETP.LT.OR P1, PT, R34.reuse, 0xfa, !P1 ;  /* 0x000000fa2200780c */ /* 0x040fe20004f21670 */
[----:B------:R3:W-:Y:S01]  /*e470*/  @!P6 STG.E.U8 desc[UR24][R24.64+0xf0], R3 ;  /* 0x0000f0031800e986 */ /* 0x0007e2000c101118 */
[C---:B------:R-:W-:Y:S02]  /*e480*/  ISETP.LT.OR P6, PT, R34.reuse, 0xf9, !P0 ;  /* 0x000000f92200780c */ /* 0x040fe400047c1670 */
[----:B-1----:R-:W-:Y:S01]  /*e490*/  F2FP.SATFINITE.E5M2.F32.PACK_AB_MERGE_C R13, RZ, R0, RZ ;  /* 0x00000000ff0d723e */ /* 0x002fe200048060ff */
[----:B------:R-:W-:Y:S01]  /*e4a0*/  FMUL R0, R225, UR27 ;  /* 0x0000001be1007c20 */ /* 0x000fe20008400000 */
[----:B------:R-:W-:Y:S02]  /*e4b0*/  ISETP.LT.OR P0, PT, R34, 0xfa, !P0 ;  /* 0x000000fa2200780c */ /* 0x000fe40004701670 */
[----:B------:R-:W-:Y:S02]  /*e4c0*/  F2FP.SATFINITE.E5M2.F32.PACK_AB_MERGE_C R11, RZ, R4, RZ ;  /* 0x00000004ff0b723e */ /* 0x000fe400048060ff */
[----:B0-----:R-:W-:-:S03]  /*e4d0*/  F2FP.SATFINITE.E5M2.F32.PACK_AB_MERGE_C R7, RZ, R0, RZ ;  /* 0x00000000ff07723e */ /* 0x001fc600048060ff */
[----:B------:R0:W-:Y:S04]  /*e4e0*/  @!P2 STG.E.U8 desc[UR24][R24.64+0xf1], R11 ;  /* 0x0000f10b1800a986 */ /* 0x0001e8000c101118 */
[----:B------:R0:W-:Y:S04]  /*e4f0*/  @!P5 STG.E.U8 desc[UR24][R26.64+0xf0], R13 ;  /* 0x0000f00d1a00d986 */ /* 0x0001e8000c101118 */
[----:B------:R0:W-:Y:S01]  /*e500*/  @!P4 STG.E.U8 desc[UR24][R26.64+0xf1], R7 ;  /* 0x0000f1071a00c986 */ /* 0x0001e2000c101118 */
[----:B----4-:R-:W-:-:S05]  /*e510*/  FMUL R2, R222, UR27 ;  /* 0x0000001bde027c20 */ /* 0x010fca0008400000 */
[----:B------:R-:W-:Y:S01]  /*e520*/  F2FP.SATFINITE.E5M2.F32.PACK_AB_MERGE_C R9, RZ, R2, RZ ;  /* 0x00000002ff09723e */ /* 0x000fe200048060ff */
[----:B---3--:R-:W-:-:S05]  /*e530*/  FMUL R3, R224, UR27 ;  /* 0x0000001be0037c20 */ /* 0x008fca0008400000 */
[----:B------:R-:W-:Y:S01]  /*e540*/  F2FP.SATFINITE.E5M2.F32.PACK_AB_MERGE_C R3, RZ, R3, RZ ;  /* 0x00000003ff03723e */ /* 0x000fe200048060ff */
[----:B--2---:R-:W-:Y:S01]  /*e550*/  FMUL R4, R227, UR27 ;  /* 0x0000001be3047c20 */ /* 0x004fe20008400000 */
[----:B------:R-:W-:-:S04]  /*e560*/  FMUL R5, R226, UR27 ;  /* 0x0000001be2057c20 */ /* 0x000fc80008400000 */
[----:B------:R-:W-:Y:S02]  /*e570*/  F2FP.SATFINITE.E5M2.F32.PACK_AB_MERGE_C R15, RZ, R4, RZ ;  /* 0x00000004ff0f723e */ /* 0x000fe400048060ff */
[----:B------:R-:W-:Y:S01]  /*e580*/  F2FP.SATFINITE.E5M2.F32.PACK_AB_MERGE_C R5, RZ, R5, RZ ;  /* 0x00000005ff05723e */ /* 0x000fe200048060ff */
[----:B------:R0:W-:Y:S04]  /*e590*/  @!P3 STG.E.U8 desc[UR24][R24.64+0xf8], R9 ;  /* 0x0000f8091800b986 */ /* 0x0001e8000c101118 */
[----:B------:R0:W-:Y:S04]  /*e5a0*/  @!P1 STG.E.U8 desc[UR24][R24.64+0xf9], R3 ;  /* 0x0000f90318009986 */ /* 0x0001e8000c101118 */
[----:B------:R0:W-:Y:S04]  /*e5b0*/  @!P6 STG.E.U8 desc[UR24][R26.64+0xf8], R15 ;  /* 0x0000f80f1a00e986 */ /* 0x0001e8000c101118 */
[----:B------:R0:W-:Y:S02]  /*e5c0*/  @!P0 STG.E.U8 desc[UR24][R26.64+0xf9], R5 ;  /* 0x0000f9051a008986 */ /* 0x0001e4000c101118 */
.L_x_292:
[----:B------:R-:W-:Y:S05]  /*e5d0*/  BSYNC B0 ;  /* 0x0000000000007941 */ /* 0x000fea0003800000 */
.L_x_34:
[----:B0-----:R-:W2:Y:S01]  /*e5e0*/  LDL.LU R5, [R1+0x7c] ;  /* 0x00007c0001057983 */ /* 0x001ea20000300800 */
[----:B------:R-:W-:Y:S01]  /*e5f0*/  IMAD.U32 R2, RZ, RZ, UR22 ;  /* 0x00000016ff027e24 */ /* 0x000fe2000f8e00ff */
[----:B------:R-:W-:Y:S02]  /*e600*/  ULDC.64 UR4, c[0x0][0x650] ;  /* 0x0001940000047ab9 */ /* 0x000fe40000000a00 */
[----:B------:R-:W3:Y:S01]  /*e610*/  LDL.LU R4, [R1+0x78] ;  /* 0x0000780001047983 */ /* 0x000ee20000300800 */
[----:B------:R-:W-:Y:S02]  /*e620*/  IMAD.U32 R3, RZ, RZ, UR23 ;  /* 0x00000017ff037e24 */ /* 0x000fe4000f8e00ff */
[----:B------:R-:W-:Y:S02]  /*e630*/  IMAD.U32 R3, RZ, RZ, UR7 ;  /* 0x00000007ff037e24 */ /* 0x000fe4000f8e00ff */
[----:B------:R-:W-:Y:S02]  /*e640*/  IMAD.MOV.U32 R6, RZ, RZ, -0x1 ;  /* 0xffffffffff067424 */ /* 0x000fe400078e00ff */
[----:B-----5:R-:W-:-:S04]  /*e650*/  IMAD.U32 R0, RZ, RZ, UR18 ;  /* 0x00000012ff007e24 */ /* 0x020fc8000f8e00ff */
[----:B------:R0:W-:Y:S02]  /*e660*/  SYNCS.ARRIVE.TRANS64.A1T0 RZ, [R0+UR30], RZ ;  /* 0x000000ff00ff79a7 */ /* 0x0001e4000810001e */
[----:B0-----:R-:W-:Y:S02]  /*e670*/  PRMT R0, RZ, 0x7610, R0 ;  /* 0x00007610ff007816 */ /* 0x001fe40000000000 */
[----:B--2---:R-:W-:-:S04]  /*e680*/  LEA R5, P0, R2, R5, 0x1 ;  /* 0x0000000502057211 */ /* 0x004fc800078008ff */
[----:B---3--:R-:W-:Y:S01]  /*e690*/  LEA.HI.X R4, R2, R4, R3, 0x1, P0 ;  /* 0x0000000402047211 */ /* 0x008fe200000f0c03 */
[----:B------:R-:W-:Y:S01]  /*e6a0*/  IMAD.MOV.U32 R2, RZ, RZ, -0x1 ;  /* 0xffffffffff027424 */ /* 0x000fe200078e00ff */
[----:B------:R0:W-:Y:S01]  /*e6b0*/  STL [R1+0x7c], R5 ;  /* 0x00007c0501007387 */ /* 0x0001e20000100800 */
[----:B------:R-:W-:Y:S01]  /*e6c0*/  IMAD.MOV.U32 R3, RZ, RZ, -0x1 ;  /* 0xffffffffff037424 */ /* 0x000fe200078e00ff */
[----:B------:R-:W-:Y:S02]  /*e6d0*/  ISETP.GE.U32.AND P0, PT, R5, UR4, PT ;  /* 0x0000000405007c0c */ /* 0x000fe4000bf06070 */
[----:B------:R0:W-:Y:S02]  /*e6e0*/  STL [R1+0x78], R4 ;  /* 0x0000780401007387 */ /* 0x0001e40000100800 */
[----:B------:R-:W-:Y:S02]  /*e6f0*/  ISETP.GE.U32.AND.EX P0, PT, R4, UR5, PT, P0 ;  /* 0x0000000504007c0c */ /* 0x000fe4000bf06100 */
[----:B------:R0:W-:Y:S04]  /*e700*/  STL [R1+0x80], R6 ;  /* 0x0000800601007387 */ /* 0x0001e80000100800 */
[----:B------:R0:W-:Y:S04]  /*e710*/  STL [R1+0x74], R2 ;  /* 0x0000740201007387 */ /* 0x0001e80000100800 */
[----:B------:R0:W-:Y:S03]  /*e720*/  STL [R1+0x84], R3 ;  /* 0x0000840301007387 */ /* 0x0001e60000100800 */
[----:B------:R-:W-:Y:S05]  /*e730*/  @P0 BRA `(.L_x_293) ;  /* 0x0000000400940947 */ /* 0x000fea0003800000 */
[----:B------:R-:W2:Y:S01]  /*e740*/  S2UR UR8, SR_CTAID.X ;  /* 0x00000000000879c3 */ /* 0x000ea20000002500 */
[----:B------:R-:W-:Y:S01]  /*e750*/  ULDC.64 UR4, c[0x0][0x628] ;  /* 0x00018a0000047ab9 */ /* 0x000fe20000000a00 */
[----:B------:R-:W-:Y:S01]  /*e760*/  ULDC UR6, c[0x0][0x150] ;  /* 0x0000540000067ab9 */ /* 0x000fe20000000800 */
[----:B------:R-:W-:Y:S01]  /*e770*/  ISETP.NE.U32.AND P0, PT, RZ, UR4, PT ;  /* 0x00000004ff007c0c */ /* 0x000fe2000bf05070 */
[----:B------:R-:W-:Y:S01]  /*e780*/  ULDC UR28, c[0x0][0x630] ;  /* 0x00018c00001c7ab9 */ /* 0x000fe20000000800 */
[C---:B------:R-:W-:Y:S01]  /*e790*/  R2UR UR36, R5.reuse ;  /* 0x00000000052472ca */ /* 0x040fe200000e0000 */
[----:B------:R-:W-:Y:S01]  /*e7a0*/  ULDC UR38, c[0x0][0x154] ;  /* 0x0000550000267ab9 */ /* 0x000fe20000000800 */
[----:B------:R-:W-:Y:S01]  /*e7b0*/  ISETP.NE.AND.EX P0, PT, RZ, UR5, PT, P0 ;  /* 0x00000005ff007c0c */ /* 0x000fe2000bf05300 */
[----:B------:R-:W3:Y:S01]  /*e7c0*/  S2UR UR41, SR_CTAID.Y ;  /* 0x00000000002979c3 */ /* 0x000ee20000002600 */
[----:B------:R-:W-:Y:S02]  /*e7d0*/  R2UR UR37, R4 ;  /* 0x00000000042572ca */ /* 0x000fe400000e0000 */
[----:B------:R-:W-:-:S02]  /*e7e0*/  R2UR UR34, R5 ;  /* 0x00000000052272ca */ /* 0x000fc400000e0000 */
[----:B------:R-:W-:Y:S02]  /*e7f0*/  R2UR UR35, R4 ;  /* 0x00000000042372ca */ /* 0x000fe400000e0000 */
[----:B--2---:R-:W-:-:S05]  /*e800*/  I2FP.F32.U32 R0, UR8 ;  /* 0x0000000800007c45 */ /* 0x004fca0008201000 */
[----:B------:R-:W-:-:S04]  /*e810*/  FMUL R0, R0, UR6 ;  /* 0x0000000600007c20 */ /* 0x000fc80008400000 */
[----:B0-----:R0:W2:Y:S01]  /*e820*/  F2I.U32.TRUNC.NTZ R2, R0 ;  /* 0x0000000000027305 */ /* 0x0010a2000020f000 */
[----:B---3--:R-:W-:Y:S05]  /*e830*/  @!P0 BRA `(.L_x_294) ;  /* 0x0000000000308947 */ /* 0x008fea0003800000 */
[----:B------:R-:W-:Y:S01]  /*e840*/  R2UR UR9, R5 ;  /* 0x00000000050972ca */ /* 0x000fe200000e0000 */
[----:B------:R-:W-:Y:S01]  /*e850*/  ULDC UR6, c[0x0][0x634] ;  /* 0x00018d0000067ab9 */ /* 0x000fe20000000800 */
[----:B------:R-:W-:-:S11]  /*e860*/  R2UR UR10, R4 ;  /* 0x00000000040a72ca */ /* 0x000fd600000e0000 */
[----:B------:R-:W-:-:S04]  /*e870*/  UIADD3 UR6, UP0, UR9, UR6, URZ ;  /* 0x0000000609067290 */ /* 0x000fc8000ff1e03f */
[----:B------:R-:W-:Y:S02]  /*e880*/  UIADD3.X UR9, URZ, UR10, URZ, UP0, !UPT ;  /* 0x0000000a3f097290 */ /* 0x000fe400087fe43f */
[----:B------:R-:W-:Y:S02]  /*e890*/  UIMAD.WIDE.U32 UR20, UR6, UR4, URZ ;  /* 0x00000004061472a5 */ /* 0x000fe4000f8e003f */
[----:B------:R-:W-:-:S04]  /*e8a0*/  UIMAD.WIDE.U32 UR10, UR9, UR4, URZ ;  /* 0x00000004090a72a5 */ /* 0x000fc8000f8e003f */
[----:B------:R-:W-:-:S04]  /*e8b0*/  UIMAD.WIDE.U32 UR10, UP0, UR6, UR5, UR10 ;  /* 0x00000005060a72a5 */ /* 0x000fc8000f80000a */
[----:B------:R-:W-:Y:S02]  /*e8c0*/  UIADD3.X UR35, URZ, URZ, URZ, UP0, !UPT ;  /* 0x0000003f3f237290 */ /* 0x000fe400087fe43f */
[----:B------:R-:W-:Y:S01]  /*e8d0*/  UIADD3 URZ, UP0, UR21, UR10, URZ ;  /* 0x0000000a153f7290 */ /* 0x000fe2000ff1e03f */
[----:B------:R-:W-:-:S03]  /*e8e0*/  UMOV UR34, UR11 ;  /* 0x0000000b00227c82 */ /* 0x000fc60008000000 */
[----:B------:R-:W-:-:S12]  /*e8f0*/  UIMAD.WIDE.U32.X UR34, UR9, UR5, UR34, UP0 ;  /* 0x00000005092272a5 */ /* 0x000fd800080e0422 */
.L_x_294:
[----:B0-----:R-:W-:Y:S01]  /*e900*/  I2FP.F32.U32 R0, UR41 ;  /* 0x0000002900007c45 */ /* 0x001fe20008201000 */
[----:B------:R-:W-:Y:S01]  /*e910*/  USHF.R.U64 UR6, UR34, UR28, UR35 ;  /* 0x0000001c22067299 */ /* 0x000fe20008001223 */
[----:B--2---:R-:W-:Y:S01]  /*e920*/  R2UR UR21, R2 ;  /* 0x00000000021572ca */ /* 0x004fe200000e0000 */
[----:B------:R-:W-:Y:S02]  /*e930*/  USHF.R.U32.HI UR4, URZ, UR28, UR35 ;  /* 0x0000001c3f047299 */ /* 0x000fe40008011623 */
[----:B------:R-:W-:Y:S01]  /*e940*/  FMUL R0, R0, UR38 ;  /* 0x0000002600007c20 */ /* 0x000fe20008400000 */
[----:B------:R-:W-:Y:S01]  /*e950*/  UIADD3 UR20, UP0, URZ, -UR6, URZ ;  /* 0x800000063f147290 */ /* 0x000fe2000ff1e03f */
[----:B------:R-:W-:Y:S01]  /*e960*/  UMOV UR10, UR36 ;  /* 0x00000024000a7c82 */ /* 0x000fe20008000000 */
[----:B------:R-:W-:Y:S02]  /*e970*/  UMOV UR11, UR37 ;  /* 0x00000025000b7c82 */ /* 0x000fe40008000000 */
[----:B------:R-:W-:Y:S01]  /*e980*/  UIADD3.X UR9, URZ, ~UR4, URZ, UP0, !UPT ;  /* 0x800000043f097290 */ /* 0x000fe200087fe43f */
[----:B------:R-:W0:Y:S01]  /*e990*/  F2I.U32.TRUNC.NTZ R0, R0 ;  /* 0x0000000000007305 */ /* 0x000e22000020f000 */
[----:B------:R-:W-:Y:S01]  /*e9a0*/  ULDC UR44, c[0x0][0x658] ;  /* 0x00019600002c7ab9 */ /* 0x000fe20000000800 */
[----:B------:R-:W-:Y:S01]  /*e9b0*/  ULDC.64 UR4, c[0x0][0x620] ;  /* 0x0001880000047ab9 */ /* 0x000fe20000000a00 */
[----:B------:R-:W-:Y:S01]  /*e9c0*/  UMOV UR35, 0xffffffff ;  /* 0xffffffff00237882 */ /* 0x000fe20000000000 */
[----:B------:R-:W-:-:S02]  /*e9d0*/  UIMAD UR9, UR9, UR4, URZ ;  /* 0x00000004090972a4 */ /* 0x000fc4000f8e023f */
[----:B------:R-:W-:Y:S02]  /*e9e0*/  UIMAD.WIDE.U32 UR10, UR20, UR4, UR10 ;  /* 0x00000004140a72a5 */ /* 0x000fe4000f8e000a */
[----:B------:R-:W-:Y:S02]  /*e9f0*/  UIMAD UR9, UR20, UR5, UR9 ;  /* 0x00000005140972a4 */ /* 0x000fe4000f8e0209 */
[----:B------:R-:W-:Y:S02]  /*ea00*/  USHF.L.U32 UR37, UR35, UR44, URZ ;  /* 0x0000002c23257299 */ /* 0x000fe4000800063f */
[----:B------:R-:W-:Y:S01]  /*ea10*/  UIADD3 UR9, UR11, UR9, URZ ;  /* 0x000000090b097290 */ /* 0x000fe2000fffe03f */
[----:B------:R-:W-:Y:S01]  /*ea20*/  ULDC UR20, c[0x0][0x618] ;  /* 0x0001860000147ab9 */ /* 0x000fe20000000800 */
[----:B0-----:R-:W-:Y:S01]  /*ea30*/  R2UR UR39, R0 ;  /* 0x00000000002772ca */ /* 0x001fe200000e0000 */
[----:B------:R-:W-:Y:S01]  /*ea40*/  ULDC.64 UR4, c[0x0][0x640] ;  /* 0x0001900000047ab9 */ /* 0x000fe20000000a00 */
[----:B------:R-:W-:Y:S01]  /*ea50*/  USHF.R.U64 UR35, UR10, UR20, UR9 ;  /* 0x000000140a237299 */ /* 0x000fe20008001209 */
[----:B------:R-:W-:Y:S01]  /*ea60*/  ISETP.NE.U32.AND P0, PT, RZ, UR4, PT ;  /* 0x00000004ff007c0c */ /* 0x000fe2000bf05070 */
[----:B------:R-:W-:Y:S01]  /*ea70*/  USHF.R.U32.HI UR9, URZ, UR20, UR9 ;  /* 0x000000143f097299 */ /* 0x000fe20008011609 */
[----:B------:R-:W-:-:S02]  /*ea80*/  ULDC UR42, c[0x0][0x608] ;  /* 0x00018200002a7ab9 */ /* 0x000fc40000000800 */
[----:B------:R-:W-:Y:S01]  /*ea90*/  ISETP.NE.AND.EX P0, PT, RZ, UR5, PT, P0 ;  /* 0x00000005ff007c0c */ /* 0x000fe2000bf05300 */
[----:B------:R-:W-:Y:S02]  /*eaa0*/  USHF.R.U64 UR38, UR35, UR42, UR9 ;  /* 0x0000002a23267299 */ /* 0x000fe40008001209 */
[----:B------:R-:W-:Y:S02]  /*eab0*/  USHF.R.U32.HI UR9, URZ, UR42, UR9 ;  /* 0x0000002a3f097299 */ /* 0x000fe40008011609 */
[----:B------:R-:W-:Y:S02]  /*eac0*/  UIADD3 UR10, -UR21, URZ, URZ ;  /* 0x0000003f150a7290 */ /* 0x000fe4000fffe13f */
[----:B------:R-:W-:Y:S02]  /*ead0*/  UIADD3 UR43, -UR39, URZ, URZ ;  /* 0x0000003f272b7290 */ /* 0x000fe4000fffe13f */
[----:B------:R-:W-:Y:S01]  /*eae0*/  USHF.R.U64 UR39, UR38, UR44, UR9 ;  /* 0x0000002c26277299 */ /* 0x000fe20008001209 */
[----:B------:R-:W-:Y:S01]  /*eaf0*/  UMOV UR36, 0x1 ;  /* 0x0000000100247882 */ /* 0x000fe20000000000 */
[----:B------:R-:W-:Y:S01]  /*eb00*/  ULDC UR40, c[0x0][0x144] ;  /* 0x0000510000287ab9 */ /* 0x000fe20000000800 */
[----:B------:R-:W-:Y:S01]  /*eb10*/  ULDC UR28, c[0x0][0x600] ;  /* 0x00018000001c7ab9 */ /* 0x000fe20000000800 */
[----:B------:R-:W-:-:S02]  /*eb20*/  USHF.L.U32 UR36, UR36, UR44, URZ ;  /* 0x0000002c24247299 */ /* 0x000fc4000800063f */
[----:B------:R-:W-:Y:S02]  /*eb30*/  USHF.R.U32.HI UR21, URZ, UR44, UR9 ;  /* 0x0000002c3f157299 */ /* 0x000fe40008011609 */
[----:B------:R-:W-:Y:S02]  /*eb40*/  UIADD3 UR34, UR28, -0x1, URZ ;  /* 0xffffffff1c227890 */ /* 0x000fe4000fffe03f */
[----:B------:R-:W-:Y:S02]  /*eb50*/  ULOP3.LUT UR37, URZ, UR37, URZ, 0x33, !UPT ;  /* 0x000000253f257292 */ /* 0x000fe4000f8e333f */
[----:B------:R-:W-:Y:S01]  /*eb60*/  UIMAD UR40, UR40, UR10, UR8 ;  /* 0x0000000a282872a4 */ /* 0x000fe2000f8e0208 */
[----:B------:R-:W-:Y:S01]  /*eb70*/  ULDC UR46, c[0x0][0x148] ;  /* 0x00005200002e7ab9 */ /* 0x000fe20000000800 */
[----:B------:R-:W-:Y:S01]  /*eb80*/  ULDC UR44, c[0x0][0x648] ;  /* 0x00019200002c7ab9 */ /* 0x000fe20000000800 */
[----:B------:R-:W-:Y:S01]  /*eb90*/  ULDC UR45, c[0x0][0x638] ;  /* 0x00018e00002d7ab9 */ /* 0x000fe20000000800 */
[----:B------:R-:W-:Y:S01]  /*eba0*/  UMOV UR20, UR39 ;  /* 0x0000002700147c82 */ /* 0x000fe20008000000 */
[----:B------:R-:W-:Y:S07]  /*ebb0*/  @!P0 BRA `(.L_x_295) ;  /* 0x0000000000288947 */ /* 0x000fee0003800000 */
        /* <DEDUP_REMOVED lines=10> */
.L_x_295:
[----:B------:R-:W-:Y:S01]  /*ec60*/  USHF.R.U64 UR4, UR20, UR44, UR21 ;  /* 0x0000002c14047299 */ /* 0x000fe20008001215 */
[----:B------:R-:W-:Y:S01]  /*ec70*/  IMAD.U32 R4, RZ, RZ, UR6 ;  /* 0x00000006ff047e24 */ /* 0x000fe2000f8e00ff */
[----:B------:R-:W-:Y:S01]  /*ec80*/  ULOP3.LUT UR37, UR38, UR37, URZ, 0xc0, !UPT ;  /* 0x0000002526257292 */ /* 0x000fe2000f8ec03f */
[----:B------:R-:W-:Y:S01]  /*ec90*/  IMAD.MOV.U32 R0, RZ, RZ, 0x1 ;  /* 0x00000001ff007424 */ /* 0x000fe200078e00ff */
[----:B------:R-:W-:Y:S02]  /*eca0*/  UIADD3 UR5, -UR4, URZ, URZ ;  /* 0x0000003f04057290 */ /* 0x000fe4000fffe13f */
[----:B------:R-:W-:Y:S01]  /*ecb0*/  @UP2 UIMAD UR40, UR46, UR43, UR41 ;  /* 0x0000002b2e2822a4 */ /* 0x000fe2000f8e0229 */
        /* <DEDUP_REMOVED lines=13> */
.L_x_293:
[----:B------:R-:W-:Y:S01]  /*ed90*/  UIADD3 UR15, UR31, UR15, URZ ;  /* 0x0000000f1f0f7290 */ /* 0x000fe2000fffe03f */
[----:B------:R-:W-:Y:S01]  /*eda0*/  LOP3.LUT P0, RZ, R0, 0xff, RZ, 0xc0, !PT ;  /* 0x000000ff00ff7812 */ /* 0x000fe2000780c0ff */
[----:B------:R-:W-:Y:S02]  /*edb0*/  ULOP3.LUT UR29, UR29, 0x1, URZ, 0x3c, !UPT ;  /* 0x000000011d1d7892 */ /* 0x000fe4000f8e3c3f */
[----:B------:R-:W-:Y:S02]  /*edc0*/  USHF.R.U32.HI UR4, URZ, 0x2, UR15 ;  /* 0x000000023f047899 */ /* 0x000fe4000801160f */
[----:B------:R-:W-:Y:S02]  /*edd0*/  UISETP.GT.U32.AND UP0, UPT, UR15, 0x3, UPT ;  /* 0x000000030f00788c */ /* 0x000fe4000bf04070 */
[----:B------:R-:W-:Y:S02]  /*ede0*/  ULOP3.LUT UR4, UR4, 0x1, URZ, 0xc0, !UPT ;  /* 0x0000000104047892 */ /* 0x000fe4000f8ec03f */
[----:B------:R-:W-:-:S02]  /*edf0*/  UISETP.LT.U32.AND UP0, UPT, UR31, 0x4, UP0 ;  /* 0x000000041f00788c */ /* 0x000fc40008701070 */
[----:B------:R-:W-:Y:S02]  /*ee00*/  UISETP.NE.U32.AND UP1, UPT, UR4, 0x1, UPT ;  /* 0x000000010400788c */ /* 0x000fe4000bf25070 */
[----:B------:R-:W-:Y:S02]  /*ee10*/  USEL UR5, URZ, 0x1, !UP0 ;  /* 0x000000013f057887 */ /* 0x000fe4000c000000 */
[----:B------:R-:W-:Y:S02]  /*ee20*/  UISETP.GT.U32.AND UP1, UPT, UR31, 0x3, !UP1 ;  /* 0x000000031f00788c */ /* 0x000fe4000cf24070 */
[----:B------:R-:W-:Y:S02]  /*ee30*/  ULOP3.LUT UR15, UR15, 0x3, URZ, 0xc0, !UPT ;  /* 0x000000030f0f7892 */ /* 0x000fe4000f8ec03f */
[----:B------:R-:W-:-:S04]  /*ee40*/  USEL UR4, URZ, 0x1, !UP1 ;  /* 0x000000013f047887 */ /* 0x000fc8000c800000 */
[----:B------:R-:W-:Y:S01]  /*ee50*/  ULOP3.LUT UR17, UR4, UR17, UR5, 0x96, !UPT ;  /* 0x0000001104117292 */ /* 0x000fe2000f8e9605 */
[----:B------:R-:W-:Y:S11]  /*ee60*/  @P0 BRA `(.L_x_296) ;  /* 0xffffff2400d80947 */ /* 0x000ff6000383ffff */
[----:B------:R-:W-:Y:S05]  /*ee70*/  EXIT ;  /* 0x000000000000794d */ /* 0x000fea0003800000 */
.L_x_12:
[----:B------:R-:W-:-:S08]  /*ee80*/  ISETP.NE.AND P0, PT, RZ, UR8, PT ;  /* 0x00000008ff007c0c */ /* 0x000fd0000bf05270 */
[----:B01----:R-:W0:-:S00]  /*ee90*/  USETMAXREG.DEALLOC.CTAPOOL 0x28 ;  /* 0x00000028000079c8 */ /* 0x003e0000080e0500 */
[----:B------:R-:W-:Y:S05]  /*eea0*/  @P0 EXIT ;  /* 0x000000000000094d */ /* 0x000fea0003800000 */
[----:B0-----:R-:W-:Y:S01]  /*eeb0*/  LOP3.LUT P0, RZ, R0, 0xff, RZ, 0xc0, !PT ;  /* 0x000000ff00ff7812 */ /* 0x001fe2000780c0ff */
[----:B------:R-:W-:Y:S02]  /*eec0*/  IMAD.MOV.U32 R0, RZ, RZ, 0x1 ;  /* 0x00000001ff007424 */ /* 0x000fe400078e00ff */
[----:B------:R-:W-:-:S10]  /*eed0*/  IMAD.MOV.U32 R8, RZ, RZ, RZ ;  /* 0x000000ffff087224 */ /* 0x000fd400078e00ff */
[----:B------:R-:W-:Y:S05]  /*eee0*/  @!P0 BRA `(.L_x_297) ;  /* 0x0000000c00508947 */ /* 0x000fea0003800000 */
[----:B------:R-:W-:Y:S01]  /*eef0*/  LOP3.LUT P0, RZ, R2, 0x1f, RZ, 0xc0, !PT ;  /* 0x0000001f02ff7812 */ /* 0x000fe2000780c0ff */
[----:B------:R-:W-:Y:S01]  /*ef00*/  ULDC UR5, c[0x0][0x658] ;  /* 0x0001960000057ab9 */ /* 0x000fe20000000800 */
[----:B------:R-:W-:Y:S01]  /*ef10*/  UMOV UR6, 0xffffffff ;  /* 0xffffffff00067882 */ /* 0x000fe20000000000 */
[----:B------:R-:W-:Y:S01]  /*ef20*/  BSSY B0, `(.L_x_297) ;  /* 0x00000d0000007945 */ /* 0x000fe20003800000 */
[----:B------:R-:W-:Y:S01]  /*ef30*/  USHF.L.U32 UR6, UR6, UR5, URZ ;  /* 0x0000000506067299 */ /* 0x000fe2000800063f */
[C---:B------:R-:W-:Y:S01]  /*ef40*/  ISETP.NE.AND P3, PT, R3.reuse, RZ, PT ;  /* 0x000000ff0300720c */ /* 0x040fe20003f65270 */
[----:B------:R-:W-:Y:S01]  /*ef50*/  IMAD.MOV.U32 R9, RZ, RZ, 0x1 ;  /* 0x00000001ff097424 */ /* 0x000fe200078e00ff */
[----:B------:R-:W-:Y:S01]  /*ef60*/  ISETP.NE.OR P0, PT, R3, RZ, !P0 ;  /* 0x000000ff0300720c */ /* 0x000fe20004705670 */
[----:B------:R-:W-:Y:S01]  /*ef70*/  IMAD.MOV.U32 R0, RZ, RZ, 0x1 ;  /* 0x00000001ff007424 */ /* 0x000fe200078e00ff */
[----:B------:R-:W-:Y:S01]  /*ef80*/  ULDC UR4, c[0x0][0x600] ;  /* 0x0001800000047ab9 */ /* 0x000fe20000000800 */
[----:B------:R-:W-:Y:S01]  /*ef90*/  IMAD.MOV.U32 R8, RZ, RZ, RZ ;  /* 0x000000ffff087224 */ /* 0x000fe200078e00ff */
[----:B------:R-:W-:Y:S01]  /*efa0*/  UMOV UR8, 0x1 ;  /* 0x0000000100087882 */ /* 0x000fe20000000000 */
[----:B------:R-:W-:-:S02]  /*efb0*/  UIADD3 UR27, UR14, 0x1, URZ ;  /* 0x000000010e1b7890 */ /* 0x000fc4000fffe03f */
[----:B------:R-:W-:Y:S02]  /*efc0*/  ULOP3.LUT UR26, UR13, 0x2, URZ, 0xfc, !UPT ;  /* 0x000000020d1a7892 */ /* 0x000fe4000f8efc3f */
[----:B------:R-:W-:Y:S02]  /*efd0*/  UIADD3 UR4, UR4, -0x1, URZ ;  /* 0xffffffff04047890 */ /* 0x000fe4000fffe03f */
[----:B------:R-:W-:Y:S02]  /*efe0*/  USHF.L.U32 UR5, UR8, UR5, URZ ;  /* 0x0000000508057299 */ /* 0x000fe4000800063f */
[----:B------:R-:W-:Y:S01]  /*eff0*/  ULOP3.LUT UR6, URZ, UR6, URZ, 0x33, !UPT ;  /* 0x000000063f067292 */ /* 0x000fe2000f8e333f */
[----:B------:R-:W-:-:S11]  /*f000*/  ULDC.64 UR24, c[0x0][0x198] ;  /* 0x0000660000187ab9 */ /* 0x000fd60000000a00 */
.L_x_309:
[----:B------:R-:W-:-:S03]  /*f010*/  UMOV UR8, 0xffffffff ;  /* 0xffffffff00087882 */ /* 0x000fc60000000000 */
[----:B01----:R-:W-:Y:S05]  /*f020*/  BRA.DIV UR8, `(.L_x_298) ;  /* 0x00000012082c7947 */ /* 0x003fea000b800000 */
[----:B------:R-:W-:-:S13]  /*f030*/  ELECT P1, URZ, PT ;  /* 0x00000000003f782f */ /* 0x000fda0003820000 */
.L_x_322:
[----:B------:R-:W0:Y:S01]  /*f040*/  LDC R2, c[0x0][0x28c] ;  /* 0x0000a300ff027b82 */ /* 0x000e220000000800 */
[----:B------:R-:W-:Y:S01]  /*f050*/  BSSY B1, `(.L_x_299) ;  /* 0x000003b000017945 */ /* 0x000fe20003800000 */
[----:B0-----:R-:W-:-:S13]  /*f060*/  ISETP.LT.OR P1, PT, R2, 0x1, !P1 ;  /* 0x000000010200780c */ /* 0x001fda0004f21670 */
[----:B------:R-:W-:Y:S05]  /*f070*/  @P1 BRA `(.L_x_300) ;  /* 0x0000000000e01947 */ /* 0x000fea0003800000 */
[----:B------:R-:W2:Y:S04]  /*f080*/  LDL.LU R4, [R1+0x84] ;  /* 0x0000840001047983 */ /* 0x000ea80000300800 */
[----:B------:R-:W3:Y:S01]  /*f090*/  LDL.LU R3, [R1+0x80] ;  /* 0x0000800001037983 */ /* 0x000ee20000300800 */
[----:B------:R-:W-:Y:S02]  /*f0a0*/  IMAD.MOV.U32 R12, RZ, RZ, RZ ;  /* 0x000000ffff0c7224 */ /* 0x000fe400078e00ff */
[----:B------:R-:W-:Y:S02]  /*f0b0*/  IMAD.U32 R13, RZ, RZ, UR27 ;  /* 0x0000001bff0d7e24 */ /* 0x000fe4000f8e00ff */
[----:B------:R-:W-:Y:S02]  /*f0c0*/  IMAD.MOV.U32 R2, RZ, RZ, R0 ;  /* 0x000000ffff027224 */ /* 0x000fe400078e0000 */
[----:B--2---:R-:W-:-:S02]  /*f0d0*/  IMAD.SHL.U32 R6, R4, 0x100, RZ ;  /* 0x0000010004067824 */ /* 0x004fc400078e00ff */
[----:B---3--:R-:W-:Y:S02]  /*f0e0*/  IMAD.SHL.U32 R7, R3, 0x40, RZ ;  /* 0x0000004003077824 */ /* 0x008fe400078e00ff */
[----:B------:R-:W-:-:S07]  /*f0f0*/  IMAD.MOV.U32 R3, RZ, RZ, R8 ;  /* 0x000000ffff037224 */ /* 0x000fce00078e0008 */
.L_x_304:
[----:B------:R-:W0:Y:S01]  /*f100*/  S2R R5, SR_CgaCtaId ;  /* 0x0000000000057919 */ /* 0x000e220000008800 */
[----:B------:R-:W-:-:S04]  /*f110*/  MOV R4, 0x400 ;  /* 0x0000040000047802 */ /* 0x000fc80000000f00 */
[----:B0-----:R-:W-:Y:S02]  /*f120*/  LEA R10, R5, R4, 0x18 ;  /* 0x00000004050a7211 */ /* 0x001fe400078ec0ff */
[----:B------:R-:W-:Y:S01]  /*f130*/  SHF.L.U32 R4, R2, 0x1f, RZ ;  /* 0x0000001f02047819 */ /* 0x000fe200000006ff */
[----:B------:R-:W0:Y:S02]  /*f140*/  @!P3 LDC R5, c[0x0][0x500] ;  /* 0x00014000ff05bb82 */ /* 0x000e240000000800 */
[----:B------:R-:W-:-:S04]  /*f150*/  IMAD R11, R3, 0x8, R10 ;  /* 0x00000008030b7824 */ /* 0x000fc800078e020a */
[----:B------:R-:W1:Y:S02]  /*f160*/  SYNCS.PHASECHK.TRANS64.TRYWAIT P1, [R11+URZ+0x20], R4 ;  /* 0x000020040b0075a7 */ /* 0x000e64000802017f */
[----:B-1----:R-:W-:Y:S05]  /*f170*/  @!P1 BRA `(.L_x_301) ;  /* 0x0000000c00f89947 */ /* 0x002fea0003800000 */
.L_x_323:
[----:B------:R-:W-:Y:S01]  /*f180*/  UPRMT UR8, UR26, 0x9910, URZ ;  /* 0x000099101a087896 */ /* 0x000fe2000800003f */
[----:B0-----:R0:W-:Y:S03]  /*f190*/  @!P3 SYNCS.ARRIVE.TRANS64 RZ, [R11+URZ], R5 ;  /* 0x000000050bffb9a7 */ /* 0x0011e6000800003f */
[----:B------:R-:W-:-:S06]  /*f1a0*/  UISETP.NE.AND UP0, UPT, UR8, 0x2, UPT ;  /* 0x000000020800788c */ /* 0x000fcc000bf05270 */
[----:B------:R-:W-:-:S13]  /*f1b0*/  PLOP3.LUT P1, PT, PT, PT, UP0, 0x80, 0x0 ;  /* 0x000000000000781c */ /* 0x000fda0003f2f008 */
[----:B0-----:R-:W-:Y:S05]  /*f1c0*/  @P1 BRA `(.L_x_302) ;  /* 0x0000000000041947 */ /* 0x001fea0003800000 */
[----:B------:R-:W-:Y:S01]  /*f1d0*/  BPT.TRAP 0x1 ;  /* 0x000000040000795c */ /* 0x000fe20000300000 */
.L_x_302:
[----:B------:R-:W-:Y:S05]  /*f1e0*/  @P0 BRA `(.L_x_303) ;  /* 0x0000000000040947 */ /* 0x000fea0003800000 */
[----:B------:R-:W-:Y:S01]  /*f1f0*/  BPT.TRAP 0x1 ;  /* 0x000000040000795c */ /* 0x000fe20000300000 */
.L_x_303:
[----:B------:R-:W2:Y:S01]  /*f200*/  LDL R5, [R1+0x74] ;  /* 0x0000740001057983 */ /* 0x000ea20000100800 */
[--C-:B-1----:R-:W-:Y:S01]  /*f210*/  IMAD R4, R3, 0x1000, R10.reuse ;  /* 0x0000100003047824 */ /* 0x102fe200078e020a */
[----:B------:R-:W-:Y:S01]  /*f220*/  R2UR UR20, R7 ;  /* 0x00000000071472ca */ /* 0x000fe200000e0000 */
[----:B------:R-:W-:Y:S01]  /*f230*/  IMAD R10, R3, 0x4000, R10 ;  /* 0x00004000030a7824 */ /* 0x000fe200078e020a */
[----:B------:R-:W-:Y:S01]  /*f240*/  R2UR UR9, R11 ;  /* 0x000000000b0972ca */ /* 0x000fe200000e0000 */
[----:B------:R-:W-:Y:S01]  /*f250*/  VIADD R13, R13, 0xffffffff ;  /* 0xffffffff0d0d7836 */ /* 0x000fe20000000000 */
[----:B------:R-:W-:Y:S01]  /*f260*/  R2UR UR8, R4 ;  /* 0x00000000040872ca */ /* 0x000fe200000e0000 */
[----:B------:R-:W-:Y:S01]  /*f270*/  UIADD3 UR16, UP0, UR24, 0xf0, URZ ;  /* 0x000000f018107890 */ /* 0x000fe2000ff1e03f */
[----:B------:R-:W-:Y:S01]  /*f280*/  R2UR UR11, R10 ;  /* 0x000000000a0b72ca */ /* 0x000fe200000e0000 */
[----:B------:R-:W-:Y:S01]  /*f290*/  UIADD3 UR28, UP1, UR24, 0x1f0, URZ ;  /* 0x000001f0181c7890 */ /* 0x000fe2000ff3e03f */
[----:B------:R-:W-:Y:S01]  /*f2a0*/  R2UR UR10, R12 ;  /* 0x000000000c0a72ca */ /* 0x000fe200000e0000 */
[----:B------:R-:W-:Y:S01]  /*f2b0*/  UIADD3.X UR17, URZ, UR25, URZ, UP0, !UPT ;  /* 0x000000193f117290 */ /* 0x000fe200087fe43f */
[----:B------:R-:W-:Y:S01]  /*f2c0*/  R2UR UR21, R6 ;  /* 0x00000000061572ca */ /* 0x000fe200000e0000 */
[----:B------:R-:W-:Y:S01]  /*f2d0*/  VIADD R3, R3, 0x1 ;  /* 0x0000000103037836 */ /* 0x000fe20000000000 */
[----:B------:R-:W-:Y:S01]  /*f2e0*/  ISETP.GT.AND P2, PT, R13, 0x1, PT ;  /* 0x000000010d00780c */ /* 0x000fe20003f44270 */
[----:B------:R-:W-:Y:S01]  /*f2f0*/  UIADD3.X UR29, URZ, UR25, URZ, UP1, !UPT ;  /* 0x000000193f1d7290 */ /* 0x000fe20008ffe43f */
[----:B------:R-:W-:Y:S01]  /*f300*/  VIADD R12, R12, 0x40 ;  /* 0x000000400c0c7836 */ /* 0x000fe20000000000 */
[----:B------:R-:W-:Y:S01]  /*f310*/  UMOV UR18, 0x0 ;  /* 0x0000000000127882 */ /* 0x000fe20000000000 */
[----:B------:R-:W-:Y:S01]  /*f320*/  UMOV UR19, 0x10000000 ;  /* 0x1000000000137882 */ /* 0x000fe20000000000 */
[----:B------:R-:W-:Y:S01]  /*f330*/  UIADD3 UR8, UR8, 0x180, URZ ;  /* 0x0000018008087890 */ /* 0x000fe2000fffe03f */
[----:B------:R-:W-:Y:S01]  /*f340*/  ISETP.NE.AND P1, PT, R3, 0x4, PT ;  /* 0x000000040300780c */ /* 0x000fe20003f25270 */
[----:B------:R-:W-:-:S03]  /*f350*/  UIADD3 UR15, UR11, 0x4180, URZ ;  /* 0x000041800b0f7890 */ /* 0x000fc6000fffe03f */
[----:B------:R-:W-:Y:S01]  /*f360*/  UMOV UR11, UR20 ;  /* 0x00000014000b7c82 */ /* 0x000fe20008000000 */
[----:B------:R-:W-:Y:S02]  /*f370*/  SEL R3, R3, RZ, P1 ;  /* 0x000000ff03037207 */ /* 0x000fe40000800000 */
[----:B--2---:R-:W-:Y:S02]  /*f380*/  R2UR UR12, R5 ;  /* 0x00000000050c72ca */ /* 0x004fe400000e0000 */
[----:B------:R-:W-:-:S04]  /*f390*/  SEL R5, RZ, 0x1, P1 ;  /* 0x00000001ff057807 */ /* 0x000fc80000800000 */
[----:B------:R-:W-:-:S07]  /*f3a0*/  LOP3.LUT R2, R2, R5, RZ, 0x3c, !PT ;  /* 0x0000000502027212 */ /* 0x000fce00078e3cff */
[----:B------:R0:W-:Y:S02]  /*f3b0*/  UTMALDG.3D [UR8], [UR16], desc[UR18] ;  /* 0x00001208100075b4 */ /* 0x0001e40008011000 */
[----:B0-----:R-:W-:Y:S01]  /*f3c0*/  UMOV UR8, UR15 ;  /* 0x0000000f00087c82 */ /* 0x001fe20008000000 */
[----:B------:R-:W-:Y:S02]  /*f3d0*/  UMOV UR11, UR21 ;  /* 0x00000015000b7c82 */ /* 0x000fe40008000000 */
[----:B------:R0:W-:Y:S02]  /*f3e0*/  UTMALDG.3D [UR8], [UR28], desc[UR18] ;  /* 0x000012081c0075b4 */ /* 0x0001e40008011000 */
[----:B0-----:R-:W-:Y:S05]  /*f3f0*/  @P2 BRA `(.L_x_304) ;  /* 0xfffffffc00402947 */ /* 0x001fea000383ffff */
.L_x_300:
[----:B------:R-:W-:Y:S05]  /*f400*/  BSYNC B1 ;  /* 0x0000000000017941 */ /* 0x000fea0003800000 */
.L_x_299:
[----:B------:R-:W2:Y:S01]  /*f410*/  LDL.LU R15, [R1+0x78] ;  /* 0x00007800010f7983 */ /* 0x000ea20000300800 */
[----:B------:R-:W-:Y:S01]  /*f420*/  LOP3.LUT P4, RZ, R9, 0xff, RZ, 0xc0, !PT ;  /* 0x000000ff09ff7812 */ /* 0x000fe2000788c0ff */
[----:B------:R-:W-:Y:S01]  /*f430*/  VIADD R8, R8, UR14 ;  /* 0x0000000e08087c36 */ /* 0x000fe20008000000 */
[----:B------:R-:W-:Y:S01]  /*f440*/  ULDC.64 UR8, c[0x0][0x650] ;  /* 0x0001940000087ab9 */ /* 0x000fe20000000a00 */
[----:B------:R-:W3:Y:S01]  /*f450*/  LDL.LU R14, [R1+0x7c] ;  /* 0x00007c00010e7983 */ /* 0x000ee20000300800 */
[----:B------:R-:W-:Y:S01]  /*f460*/  IMAD.MOV.U32 R5, RZ, RZ, -0x1 ;  /* 0xffffffffff057424 */ /* 0x000fe200078e00ff */
[----:B------:R-:W-:Y:S01]  /*f470*/  BSSY B1, `(.L_x_305) ;  /* 0x0000078000017945 */ /* 0x000fe20003800000 */
[----:B------:R-:W-:Y:S02]  /*f480*/  SHF.R.U32.HI R2, RZ, 0x2, R8 ;  /* 0x00000002ff027819 */ /* 0x000fe40000011608 */
[----:B------:R-:W-:Y:S02]  /*f490*/  ISETP.GT.U32.AND P1, PT, R8, 0x3, PT ;  /* 0x000000030800780c */ /* 0x000fe40003f24070 */
[----:B------:R-:W-:-:S02]  /*f4a0*/  LOP3.LUT R2, R2, 0x1, RZ, 0xc0, !PT ;  /* 0x0000000102027812 */ /* 0x000fc400078ec0ff */
[----:B------:R-:W-:Y:S01]  /*f4b0*/  LOP3.LUT R8, R8, 0x3, RZ, 0xc0, !PT ;  /* 0x0000000308087812 */ /* 0x000fe200078ec0ff */
[----:B------:R-:W0:Y:S01]  /*f4c0*/  @P4 S2R R4, SR_CgaCtaId ;  /* 0x0000000000044919 */ /* 0x000e220000008800 */
[----:B------:R-:W-:Y:S02]  /*f4d0*/  @P4 MOV R3, 0x400 ;  /* 0x0000040000034802 */ /* 0x000fe40000000f00 */
[----:B------:R-:W-:Y:S02]  /*f4e0*/  ISETP.NE.U32.AND P2, PT, R2, 0x1, PT ;  /* 0x000000010200780c */ /* 0x000fe40003f45070 */
[----:B------:R-:W-:Y:S02]  /*f4f0*/  PRMT R9, RZ, 0x7610, R9 ;  /* 0x00007610ff097816 */ /* 0x000fe40000000009 */
[----:B0-----:R-:W-:Y:S01]  /*f500*/  @P4 LEA R3, R4, R3, 0x18 ;  /* 0x0000000304034211 */ /* 0x001fe200078ec0ff */
[----:B------:R-:W-:-:S03]  /*f510*/  IMAD.U32 R4, RZ, RZ, UR14 ;  /* 0x0000000eff047e24 */ /* 0x000fc6000f8e00ff */
[----:B------:R0:W-:Y:S02]  /*f520*/  @P4 SYNCS.ARRIVE.TRANS64.A1T0 RZ, [R3+URZ+0x78], RZ ;  /* 0x000078ff03ff49a7 */ /* 0x0001e4000810003f */
[C---:B------:R-:W-:Y:S02]  /*f530*/  ISETP.LT.U32.AND P1, PT, R4.reuse, 0x4, P1 ;  /* 0x000000040400780c */ /* 0x040fe40000f21070 */
[----:B------:R-:W-:Y:S01]  /*f540*/  ISETP.GT.U32.AND P2, PT, R4, 0x3, !P2 ;  /* 0x000000030400780c */ /* 0x000fe20005744070 */
[----:B------:R-:W-:Y:S01]  /*f550*/  IMAD.MOV.U32 R4, RZ, RZ, -0x1 ;  /* 0xffffffffff047424 */ /* 0x000fe200078e00ff */
[----:B0-----:R-:W-:Y:S02]  /*f560*/  SEL R3, RZ, 0x1, !P1 ;  /* 0x00000001ff037807 */ /* 0x001fe40004800000 */
[----:B------:R-:W-:-:S04]  /*f570*/  SEL R2, RZ, 0x1, !P2 ;  /* 0x00000001ff027807 */ /* 0x000fc80005000000 */
[----:B------:R-:W-:Y:S01]  /*f580*/  LOP3.LUT R0, R2, R0, R3, 0x96, !PT ;  /* 0x0000000002007212 */ /* 0x000fe200078e9603 */
[----:B------:R-:W-:Y:S01]  /*f590*/  IMAD.MOV.U32 R3, RZ, RZ, -0x1 ;  /* 0xffffffffff037424 */ /* 0x000fe200078e00ff */
[----:B------:R-:W-:Y:S02]  /*f5a0*/  PRMT R2, RZ, 0x7610, R2 ;  /* 0x00007610ff027816 */ /* 0x000fe40000000002 */
[----:B---3--:R-:W-:-:S04]  /*f5b0*/  IADD3 R14, P4, R14, UR22, RZ ;  /* 0x000000160e0e7c10 */ /* 0x008fc8000ff9e0ff */
[----:B--2---:R-:W-:Y:S01]  /*f5c0*/  IADD3.X R15, R15, UR7, RZ, P4, !PT ;  /* 0x000000070f0f7c10 */ /* 0x004fe2000a7fe4ff */
[----:B------:R0:W-:Y:S01]  /*f5d0*/  STL [R1+0x7c], R14 ;  /* 0x00007c0e01007387 */ /* 0x0001e20000100800 */
[----:B------:R-:W-:-:S03]  /*f5e0*/  ISETP.GE.U32.AND P4, PT, R14, UR8, PT ;  /* 0x000000080e007c0c */ /* 0x000fc6000bf86070 */
[----:B------:R0:W-:Y:S01]  /*f5f0*/  STL [R1+0x78], R15 ;  /* 0x0000780f01007387 */ /* 0x0001e20000100800 */
[----:B------:R-:W-:-:S03]  /*f600*/  ISETP.GE.U32.AND.EX P1, PT, R15, UR9, PT, P4 ;  /* 0x000000090f007c0c */ /* 0x000fc6000bf26140 */
[----:B------:R0:W-:Y:S04]  /*f610*/  STL [R1+0x80], R5 ;  /* 0x0000800501007387 */ /* 0x0001e80000100800 */
[----:B------:R0:W-:Y:S04]  /*f620*/  STL [R1+0x84], R4 ;  /* 0x0000840401007387 */ /* 0x0001e80000100800 */
[----:B------:R0:W-:Y:S02]  /*f630*/  STL [R1+0x74], R3 ;  /* 0x0000740301007387 */ /* 0x0001e40000100800 */
[----:B------:R-:W-:Y:S05]  /*f640*/  @P1 BRA `(.L_x_306) ;  /* 0x0000000400681947 */ /* 0x000fea0003800000 */
[----:B------:R-:W0:Y:S01]  /*f650*/  S2UR UR8, SR_CTAID.X ;  /* 0x00000000000879c3 */ /* 0x000e220000002500 */
[----:B------:R-:W-:Y:S01]  /*f660*/  ULDC.64 UR10, c[0x0][0x628] ;  /* 0x00018a00000a7ab9 */ /* 0x000fe20000000a00 */
[----:B------:R-:W-:Y:S01]  /*f670*/  ULDC UR9, c[0x0][0x150] ;  /* 0x0000540000097ab9 */ /* 0x000fe20000000800 */
[----:B------:R-:W-:Y:S01]  /*f680*/  ISETP.NE.U32.AND P1, PT, RZ, UR10, PT ;  /* 0x0000000aff007c0c */ /* 0x000fe2000bf25070 */
[----:B------:R-:W-:Y:S01]  /*f690*/  ULDC UR12, c[0x0][0x630] ;  /* 0x00018c00000c7ab9 */ /* 0x000fe20000000800 */
[----:B------:R-:W-:Y:S01]  /*f6a0*/  ULDC UR16, c[0x0][0x154] ;  /* 0x0000550000107ab9 */ /* 0x000fe20000000800 */
[----:B------:R-:W-:Y:S01]  /*f6b0*/  IMAD.MOV.U32 R2, RZ, RZ, R14 ;  /* 0x000000ffff027224 */ /* 0x000fe200078e000e */
[----:B------:R-:W-:Y:S01]  /*f6c0*/  ISETP.NE.AND.EX P1, PT, RZ, UR11, PT, P1 ;  /* 0x0000000bff007c0c */ /* 0x000fe2000bf25310 */
[----:B------:R-:W1:Y:S01]  /*f6d0*/  S2UR UR15, SR_CTAID.Y ;  /* 0x00000000000f79c3 */ /* 0x000e620000002600 */
[----:B0-----:R-:W-:-:S05]  /*f6e0*/  I2FP.F32.U32 R3, UR8 ;  /* 0x0000000800037c45 */ /* 0x001fca0008201000 */
[----:B------:R-:W-:Y:S01]  /*f6f0*/  FMUL R12, R3, UR9 ;  /* 0x00000009030c7c20 */ /* 0x000fe20008400000 */
[----:B------:R-:W-:-:S05]  /*f700*/  IMAD.MOV.U32 R3, RZ, RZ, R15 ;  /* 0x000000ffff037224 */ /* 0x000fca00078e000f */
[----:B------:R-:W-:Y:S05]  /*f710*/  @!P1 BRA `(.L_x_307) ;  /* 0x0000000000289947 */ /* 0x000fea0003800000 */
[----:B------:R-:W-:Y:S02]  /*f720*/  ULDC UR9, c[0x0][0x634] ;  /* 0x00018d0000097ab9 */ /* 0x000fe40000000800 */
[----:B------:R-:W-:-:S05]  /*f730*/  IADD3 R7, P1, R14, UR9, RZ ;  /* 0x000000090e077c10 */ /* 0x000fca000ff3e0ff */
[----:B------:R-:W-:-:S04]  /*f740*/  IMAD.X R11, RZ, RZ, R15, P1 ;  /* 0x000000ffff0b7224 */ /* 0x000fc800008e060f */
[----:B------:R-:W-:-:S04]  /*f750*/  IMAD.WIDE.U32 R4, R11, UR10, RZ ;  /* 0x0000000a0b047c25 */ /* 0x000fc8000f8e00ff */
[----:B------:R-:W-:-:S04]  /*f760*/  IMAD.WIDE.U32 R4, P1, R7, UR11, R4 ;  /* 0x0000000b07047c25 */ /* 0x000fc8000f820004 */
[----:B------:R-:W-:-:S04]  /*f770*/  IMAD.WIDE.U32 R6, R7, UR10, RZ ;  /* 0x0000000a07067c25 */ /* 0x000fc8000f8e00ff */
[----:B------:R-:W-:Y:S01]  /*f780*/  IMAD.X R3, RZ, RZ, RZ, P1 ;  /* 0x000000ffff037224 */ /* 0x000fe200008e06ff */
[----:B------:R-:W-:Y:S01]  /*f790*/  IADD3 RZ, P1, R7, R4, RZ ;  /* 0x0000000407ff7210 */ /* 0x000fe20007f3e0ff */
[----:B------:R-:W-:-:S04]  /*f7a0*/  IMAD.MOV.U32 R2, RZ, RZ, R5 ;  /* 0x000000ffff027224 */ /* 0x000fc800078e0005 */
[----:B------:R-:W-:-:S08]  /*f7b0*/  IMAD.WIDE.U32.X R2, R11, UR11, R2, P1 ;  /* 0x0000000b0b027c25 */ /* 0x000fd000088e0402 */
.L_x_307:
[--C-:B------:R-:W-:Y:S01]  /*f7c0*/  SHF.R.U64 R10, R2, UR12, R3.reuse ;  /* 0x0000000c020a7c19 */ /* 0x100fe20008001203 */
[----:B------:R-:W0:Y:S01]  /*f7d0*/  F2I.U32.TRUNC.NTZ R12, R12 ;  /* 0x0000000c000c7305 */ /* 0x000e22000020f000 */
[----:B------:R-:W-:Y:S01]  /*f7e0*/  SHF.R.U32.HI R2, RZ, UR12, R3 ;  /* 0x0000000cff027c19 */ /* 0x000fe20008011603 */
[----:B------:R-:W-:Y:S01]  /*f7f0*/  ULDC.64 UR10, c[0x0][0x620] ;  /* 0x00018800000a7ab9 */ /* 0x000fe20000000a00 */
[----:B------:R-:W-:Y:S01]  /*f800*/  IADD3 R5, P1, RZ, -R10, RZ ;  /* 0x8000000aff057210 */ /* 0x000fe20007f3e0ff */
[----:B------:R-:W-:Y:S01]  /*f810*/  IMAD.MOV.U32 R3, RZ, RZ, R15 ;  /* 0x000000ffff037224 */ /* 0x000fe200078e000f */
[----:B-1----:R-:W-:Y:S01]  /*f820*/  I2FP.F32.U32 R4, UR15 ;  /* 0x0000000f00047c45 */ /* 0x002fe20008201000 */
[----:B------:R-:W-:Y:S01]  /*f830*/  ULDC UR12, c[0x0][0x658] ;  /* 0x00019600000c7ab9 */ /* 0x000fe20000000800 */
[----:B------:R-:W-:Y:S01]  /*f840*/  ULDC UR18, c[0x0][0x648] ;  /* 0x0001920000127ab9 */ /* 0x000fe20000000800 */
[----:B------:R-:W-:Y:S02]  /*f850*/  IMAD.X R2, RZ, RZ, ~R2, P1 ;  /* 0x000000ffff027224 */ /* 0x000fe400008e0e02 */
[----:B------:R-:W-:Y:S01]  /*f860*/  FMUL R6, R4, UR16 ;  /* 0x0000001004067c20 */ /* 0x000fe20008400000 */
[----:B------:R-:W-:Y:S01]  /*f870*/  ULDC.64 UR16, c[0x0][0x640] ;  /* 0x0001900000107ab9 */ /* 0x000fe20000000a00 */
[----:B------:R-:W-:Y:S01]  /*f880*/  IMAD R4, R2, UR10, RZ ;  /* 0x0000000a02047c24 */ /* 0x000fe2000f8e02ff */
[----:B------:R-:W-:Y:S01]  /*f890*/  ISETP.NE.U32.AND P1, PT, RZ, UR16, PT ;  /* 0x00000010ff007c0c */ /* 0x000fe2000bf25070 */
[----:B------:R-:W-:Y:S01]  /*f8a0*/  IMAD.MOV.U32 R2, RZ, RZ, R14 ;  /* 0x000000ffff027224 */ /* 0x000fe200078e000e */
[----:B0-----:R-:W-:Y:S01]  /*f8b0*/  R2UR UR9, R12 ;  /* 0x000000000c0972ca */ /* 0x001fe200000e0000 */
[----:B------:R-:W0:Y:S01]  /*f8c0*/  LDC R14, c[0x0][0x610] ;  /* 0x00018400ff0e7b82 */ /* 0x000e220000000800 */
[----:B------:R-:W1:Y:S01]  /*f8d0*/  F2I.U32.TRUNC.NTZ R6, R6 ;  /* 0x0000000600067305 */ /* 0x000e62000020f000 */
[----:B------:R-:W-:Y:S01]  /*f8e0*/  IMAD.WIDE.U32 R2, R5, UR10, R2 ;  /* 0x0000000a05027c25 */ /* 0x000fe2000f8e0002 */
[----:B------:R-:W-:Y:S01]  /*f8f0*/  ULDC UR10, c[0x0][0x618] ;  /* 0x00018600000a7ab9 */ /* 0x000fe20000000800 */
[----:B------:R-:W-:-:S02]  /*f900*/  ISETP.NE.AND.EX P1, PT, RZ, UR17, PT, P1 ;  /* 0x00000011ff007c0c */ /* 0x000fc4000bf25310 */
[----:B------:R-:W-:-:S04]  /*f910*/  IMAD R5, R5, UR11, R4 ;  /* 0x0000000b05057c24 */ /* 0x000fc8000f8e0204 */
[----:B------:R-:W-:-:S05]  /*f920*/  IMAD.IADD R3, R3, 0x1, R5 ;  /* 0x0000000103037824 */ /* 0x000fca00078e0205 */
[--C-:B------:R-:W-:Y:S02]  /*f930*/  SHF.R.U64 R12, R2, UR10, R3.reuse ;  /* 0x0000000a020c7c19 */ /* 0x100fe40008001203 */
[----:B------:R-:W-:Y:S01]  /*f940*/  SHF.R.U32.HI R3, RZ, UR10, R3 ;  /* 0x0000000aff037c19 */ /* 0x000fe20008011603 */
[----:B------:R-:W-:Y:S01]  /*f950*/  ULDC UR10, c[0x0][0x608] ;  /* 0x00018200000a7ab9 */ /* 0x000fe20000000800 */
[----:B-1----:R-:W-:Y:S02]  /*f960*/  R2UR UR11, R6 ;  /* 0x00000000060b72ca */ /* 0x002fe400000e0000 */
[--C-:B------:R-:W-:Y:S02]  /*f970*/  SHF.R.U64 R13, R12, UR10, R3.reuse ;  /* 0x0000000a0c0d7c19 */ /* 0x100fe40008001203 */
[----:B------:R-:W-:Y:S01]  /*f980*/  SHF.R.U32.HI R2, RZ, UR10, R3 ;  /* 0x0000000aff027c19 */ /* 0x000fe20008011603 */
[----:B------:R-:W-:-:S03]  /*f990*/  UIADD3 UR10, -UR9, URZ, URZ ;  /* 0x0000003f090a7290 */ /* 0x000fc6000fffe13f */
[--C-:B------:R-:W-:Y:S01]  /*f9a0*/  SHF.R.U64 R15, R13, UR12, R2.reuse ;  /* 0x0000000c0d0f7c19 */ /* 0x100fe20008001202 */
[----:B------:R-:W-:Y:S01]  /*f9b0*/  ULDC UR9, c[0x0][0x144] ;  /* 0x0000510000097ab9 */ /* 0x000fe20000000800 */
[----:B------:R-:W-:-:S03]  /*f9c0*/  SHF.R.U32.HI R3, RZ, UR12, R2 ;  /* 0x0000000cff037c19 */ /* 0x000fc60008011602 */
[----:B------:R-:W-:Y:S01]  /*f9d0*/  IMAD.MOV.U32 R2, RZ, RZ, R15 ;  /* 0x000000ffff027224 */ /* 0x000fe200078e000f */
[----:B------:R-:W-:Y:S06]  /*f9e0*/  @!P1 BRA `(.L_x_308) ;  /* 0x0000000000289947 */ /* 0x000fec0003800000 */
        /* <DEDUP_REMOVED lines=10> */
.L_x_308:
[----:B------:R-:W-:Y:S01]  /*fa90*/  UIADD3 UR11, -UR11, URZ, URZ ;  /* 0x0000003f0b0b7290 */ /* 0x000fe2000fffe13f */
[----:B------:R-:W-:Y:S01]  /*faa0*/  SHF.R.U64 R3, R2, UR18, R3 ;  /* 0x0000001202037c19 */ /* 0x000fe20008001203 */
[----:B------:R-:W-:Y:S01]  /*fab0*/  UIMAD UR8, UR9, UR10, UR8 ;  /* 0x0000000a090872a4 */ /* 0x000fe2000f8e0208 */
[----:B------:R-:W-:Y:S01]  /*fac0*/  LOP3.LUT R2, R13, UR6, RZ, 0xc0, !PT ;  /* 0x000000060d027c12 */ /* 0x000fe2000f8ec0ff */
[----:B------:R-:W-:Y:S01]  /*fad0*/  IMAD.MOV.U32 R6, RZ, RZ, 0x1 ;  /* 0x00000001ff067424 */ /* 0x000fe200078e00ff */
[----:B------:R-:W-:Y:S01]  /*fae0*/  ULDC UR9, c[0x0][0x148] ;  /* 0x0000520000097ab9 */ /* 0x000fe20000000800 */
[----:B------:R-:W-:Y:S01]  /*faf0*/  IMAD.MOV R4, RZ, RZ, -R3 ;  /* 0x000000ffff047224 */ /* 0x000fe200078e0a03 */
[----:B------:R-:W-:Y:S01]  /*fb00*/  @UP2 UIMAD UR8, UR9, UR11, UR15 ;  /* 0x0000000b090822a4 */ /* 0x000fe2000f8e020f */
[----:B------:R-:W-:Y:S01]  /*fb10*/  IMAD R3, R3, UR5, R2 ;  /* 0x0000000503037c24 */ /* 0x000fe2000f8e0202 */
[----:B------:R-:W-:Y:S01]  /*fb20*/  LOP3.LUT R5, R12, UR4, RZ, 0xc0, !PT ;  /* 0x000000040c057c12 */ /* 0x000fe2000f8ec0ff */
[----:B------:R-:W-:Y:S01]  /*fb30*/  ULDC UR9, c[0x0][0x638] ;  /* 0x00018e0000097ab9 */ /* 0x000fe20000000800 */
[----:B------:R-:W-:Y:S01]  /*fb40*/  PLOP3.LUT P1, PT, PT, PT, UP2, 0x80, 0x0 ;  /* 0x000000000000781c */ /* 0x000fe20003f2f028 */
[----:B------:R-:W-:-:S02]  /*fb50*/  IMAD R2, R4, UR9, R15 ;  /* 0x0000000904027c24 */ /* 0x000fc4000f8e020f */
[----:B0-----:R-:W-:Y:S01]  /*fb60*/  IMAD R3, R3, R14, UR8 ;  /* 0x0000000803037e24 */ /* 0x001fe2000f8e020e */
[----:B------:R-:W-:Y:S02]  /*fb70*/  ULDC UR8, c[0x0][0x600] ;  /* 0x0001800000087ab9 */ /* 0x000fe40000000800 */
[----:B------:R-:W-:Y:S01]  /*fb80*/  IMAD R4, R2, UR8, R5 ;  /* 0x0000000802047c24 */ /* 0x000fe2000f8e0205 */
[----:B------:R-:W-:-:S04]  /*fb90*/  PRMT R2, R6, 0x7610, R2 ;  /* 0x0000761006027816 */ /* 0x000fc80000000002 */
[----:B------:R-:W-:Y:S02]  /*fba0*/  SEL R5, R4, R3, !P1 ;  /* 0x0000000304057207 */ /* 0x000fe40004800000 */
[----:B------:R-:W-:-:S03]  /*fbb0*/  SEL R3, R3, R4, !P1 ;  /* 0x0000000403037207 */ /* 0x000fc60004800000 */
[----:B------:R1:W-:Y:S04]  /*fbc0*/  STL [R1+0x84], R5 ;  /* 0x0000840501007387 */ /* 0x0003e80000100800 */
[----:B------:R1:W-:Y:S04]  /*fbd0*/  STL [R1+0x74], R10 ;  /* 0x0000740a01007387 */ /* 0x0003e80000100800 */
[----:B------:R1:W-:Y:S02]  /*fbe0*/  STL [R1+0x80], R3 ;  /* 0x0000800301007387 */ /* 0x0003e40000100800 */
.L_x_306:
[----:B------:R-:W-:Y:S05]  /*fbf0*/  BSYNC B1 ;  /* 0x0000000000017941 */ /* 0x000fea0003800000 */
.L_x_305:
[----:B------:R-:W-:-:S13]  /*fc00*/  LOP3.LUT P1, RZ, R2, 0xff, RZ, 0xc0, !PT ;  /* 0x000000ff02ff7812 */ /* 0x000fda000782c0ff */
[----:B------:R-:W-:Y:S05]  /*fc10*/  @P1 BRA `(.L_x_309) ;  /* 0xfffffff000fc1947 */ /* 0x000fea000383ffff */
[----:B------:R-:W-:Y:S05]  /*fc20*/  BSYNC B0 ;  /* 0x0000000000007941 */ /* 0x000fea0003800000 */
.L_x_297:
[----:B------:R-:W-:-:S03]  /*fc30*/  UMOV UR8, 0xffffffff ;  /* 0xffffffff00087882 */ /* 0x000fc60000000000 */
[----:B------:R-:W-:Y:S05]  /*fc40*/  BRA.DIV UR8, `(.L_x_310) ;  /* 0x0000000608587947 */ /* 0x000fea000b800000 */
[----:B------:R-:W-:-:S13]  /*fc50*/  ELECT P0, URZ, PT ;  /* 0x00000000003f782f */ /* 0x000fda0003800000 */
.L_x_326:
[----:B------:R-:W-:Y:S04]  /*fc60*/  BSSY B0, `(.L_x_311) ;  /* 0x000002c000007945 */ /* 0x000fe80003800000 */
[----:B------:R-:W-:Y:S05]  /*fc70*/  @!P0 BRA `(.L_x_312) ;  /* 0x0000000000a88947 */ /* 0x000fea0003800000 */
[----:B------:R-:W-:-:S04]  /*fc80*/  ULOP3.LUT UR8, UR13, 0x2, URZ, 0xfc, !UPT ;  /* 0x000000020d087892 */ /* 0x000fc8000f8efc3f */
[----:B------:R-:W-:-:S06]  /*fc90*/  UISETP.NE.AND UP0, UPT, UR8, 0x3, UPT ;  /* 0x000000030800788c */ /* 0x000fcc000bf05270 */
[----:B------:R-:W-:-:S13]  /*fca0*/  PLOP3.LUT P0, PT, PT, PT, UP0, 0x80, 0x0 ;  /* 0x000000000000781c */ /* 0x000fda0003f0f008 */
[----:B------:R-:W-:Y:S05]  /*fcb0*/  @!P0 BRA `(.L_x_313) ;  /* 0x0000000000048947 */ /* 0x000fea0003800000 */
[----:B------:R-:W-:Y:S01]  /*fcc0*/  BPT.TRAP 0x1 ;  /* 0x000000040000795c */ /* 0x000fe20000300000 */
.L_x_313:
[----:B01----:R-:W0:Y:S01]  /*fcd0*/  S2R R3, SR_CgaCtaId ;  /* 0x0000000000037919 */ /* 0x003e220000008800 */
[----:B------:R-:W-:-:S04]  /*fce0*/  MOV R2, 0x400 ;  /* 0x0000040000027802 */ /* 0x000fc80000000f00 */
[----:B0-----:R-:W-:Y:S02]  /*fcf0*/  LEA R3, R3, R2, 0x18 ;  /* 0x0000000203037211 */ /* 0x001fe400078ec0ff */
[----:B------:R-:W-:-:S03]  /*fd00*/  SHF.L.U32 R2, R0, 0x1f, RZ ;  /* 0x0000001f00027819 */ /* 0x000fc600000006ff */
[----:B------:R-:W-:-:S04]  /*fd10*/  VIADD R3, R3, 0x20 ;  /* 0x0000002003037836 */ /* 0x000fc80000000000 */
[C---:B------:R-:W-:Y:S02]  /*fd20*/  IMAD R7, R8.reuse, 0x8, R3 ;  /* 0x0000000808077824 */ /* 0x040fe400078e0203 */
[----:B------:R-:W-:Y:S02]  /*fd30*/  VIADD R8, R8, 0x1 ;  /* 0x0000000108087836 */ /* 0x000fe40000000000 */
[----:B------:R-:W0:Y:S03]  /*fd40*/  SYNCS.PHASECHK.TRANS64.TRYWAIT P0, [R7+URZ], R2 ;  /* 0x00000002070075a7 */ /* 0x000e26000800017f */
[----:B------:R-:W-:-:S04]  /*fd50*/  ISETP.NE.AND P1, PT, R8, 0x4, PT ;  /* 0x000000040800780c */ /* 0x000fc80003f25270 */
[----:B------:R-:W-:Y:S02]  /*fd60*/  SEL R5, RZ, 0x1, P1 ;  /* 0x00000001ff057807 */ /* 0x000fe40000800000 */
[----:B------:R-:W-:Y:S02]  /*fd70*/  SEL R8, R8, RZ, P1 ;  /* 0x000000ff08087207 */ /* 0x000fe40000800000 */
[----:B------:R-:W-:-:S03]  /*fd80*/  LOP3.LUT R5, R0, R5, RZ, 0x3c, !PT ;  /* 0x0000000500057212 */ /* 0x000fc600078e3cff */
[----:B------:R-:W-:Y:S01]  /*fd90*/  IMAD R9, R8, 0x8, R3 ;  /* 0x0000000808097824 */ /* 0x000fe200078e0203 */
[----:B------:R-:W-:Y:S01]  /*fda0*/  SHF.L.U32 R4, R5, 0x1f, RZ ;  /* 0x0000001f05047819 */ /* 0x000fe200000006ff */
[----:B0-----:R-:W-:Y:S06]  /*fdb0*/  @!P0 BRA `(.L_x_314) ;  /* 0x0000000400208947 */ /* 0x001fec0003800000 */
.L_x_327:
[----:B------:R-:W1:Y:S01]  /*fdc0*/  SYNCS.PHASECHK.TRANS64.TRYWAIT P0, [R9+URZ], R4 ;  /* 0x00000004090075a7 */ /* 0x000e62000800017f */
[----:B------:R-:W-:-:S05]  /*fdd0*/  VIADD R0, R8, 0x1 ;  /* 0x0000000108007836 */ /* 0x000fca0000000000 */
[----:B------:R-:W-:-:S04]  /*fde0*/  ISETP.NE.AND P1, PT, R0, 0x4, PT ;  /* 0x000000040000780c */ /* 0x000fc80003f25270 */
[----:B0-----:R-:W-:Y:S02]  /*fdf0*/  SEL R2, RZ, 0x1, P1 ;  /* 0x00000001ff027807 */ /* 0x001fe40000800000 */
[----:B------:R-:W-:Y:S02]  /*fe00*/  SEL R0, R0, RZ, P1 ;  /* 0x000000ff00007207 */ /* 0x000fe40000800000 */
[----:B------:R-:W-:-:S03]  /*fe10*/  LOP3.LUT R7, R5, R2, RZ, 0x3c, !PT ;  /* 0x0000000205077212 */ /* 0x000fc600078e3cff */
[----:B------:R-:W-:Y:S01]  /*fe20*/  IMAD R6, R0, 0x8, R3 ;  /* 0x0000000800067824 */ /* 0x000fe200078e0203 */
[----:B------:R-:W-:Y:S01]  /*fe30*/  SHF.L.U32 R5, R7, 0x1f, RZ ;  /* 0x0000001f07057819 */ /* 0x000fe200000006ff */
[----:B-1----:R-:W-:Y:S06]  /*fe40*/  @!P0 BRA `(.L_x_315) ;  /* 0x0000000400108947 */ /* 0x002fec0003800000 */
.L_x_328:
[----:B------:R-:W1:Y:S01]  /*fe50*/  SYNCS.PHASECHK.TRANS64.TRYWAIT P0, [R6+URZ], R5 ;  /* 0x00000005060075a7 */ /* 0x000e62000800017f */
[----:B------:R-:W-:-:S05]  /*fe60*/  VIADD R0, R0, 0x1 ;  /* 0x0000000100007836 */ /* 0x000fca0000000000 */
[----:B------:R-:W-:-:S04]  /*fe70*/  ISETP.NE.AND P1, PT, R0, 0x4, PT ;  /* 0x000000040000780c */ /* 0x000fc80003f25270 */
[----:B------:R-:W-:Y:S02]  /*fe80*/  SEL R2, RZ, 0x1, P1 ;  /* 0x00000001ff027807 */ /* 0x000fe40000800000 */
[----:B------:R-:W-:Y:S02]  /*fe90*/  SEL R0, R0, RZ, P1 ;  /* 0x000000ff00007207 */ /* 0x000fe40000800000 */
[----:B------:R-:W-:Y:S01]  /*fea0*/  LOP3.LUT R2, R7, R2, RZ, 0x3c, !PT ;  /* 0x0000000207027212 */ /* 0x000fe200078e3cff */
[----:B-1----:R-:W-:Y:S06]  /*feb0*/  @!P0 BRA `(.L_x_316) ;  /* 0x0000000400088947 */ /* 0x002fec0003800000 */
.L_x_329:
[----:B------:R-:W-:Y:S01]  /*fec0*/  IMAD R3, R0, 0x8, R3 ;  /* 0x0000000800037824 */ /* 0x000fe200078e0203 */
[----:B------:R-:W-:-:S07]  /*fed0*/  SHF.L.U32 R0, R2, 0x1f, RZ ;  /* 0x0000001f02007819 */ /* 0x000fce00000006ff */
.L_x_317:
[----:B--2---:R2:W3:Y:S02]  /*fee0*/  SYNCS.PHASECHK.TRANS64.TRYWAIT P0, [R3+URZ], R0 ;  /* 0x00000000030075a7 */ /* 0x0044e4000800017f */
[----:B---3--:R-:W-:Y:S05]  /*fef0*/  @!P0 NANOSLEEP.SYNCS 0x989680 ;  /* 0x009896800000895d */ /* 0x008fea0003900000 */
[----:B------:R-:W3:Y:S02]  /*ff00*/  @!P0 SYNCS.PHASECHK.TRANS64 P0, [R3+URZ], R0 ;  /* 0x00000000030085a7 */ /* 0x000ee4000800007f */
[----:B---3--:R-:W-:Y:S05]  /*ff10*/  @!P0 BRA `(.L_x_317) ;  /* 0xfffffffc00f08947 */ /* 0x008fea000383ffff */
.L_x_312:
[----:B------:R-:W-:Y:S05]  /*ff20*/  BSYNC B0 ;  /* 0x0000000000007941 */ /* 0x000fea0003800000 */
.L_x_311:
[----:B------:R-:W-:Y:S05]  /*ff30*/  EXIT ;  /* 0x000000000000794d */ /* 0x000fea0003800000 */
.L_x_14:
[----:B0-----:R-:W-:-:S04]  /*ff40*/  IMAD.U32 R3, RZ, RZ, UR19 ;  /* 0x00000013ff037e24 */ /* 0x001fc8000f8e00ff */
[----:B------:R0:W1:Y:S03]  /*ff50*/  SYNCS.PHASECHK.TRANS64.TRYWAIT P0, [R3+URZ+-0x8], R0 ;  /* 0xfffff800030075a7 */ /* 0x000066000800017f */
[----:B-1----:R-:W-:Y:S05]  /*ff60*/  @!P0 NANOSLEEP.SYNCS 0x989680 ;  /* 0x009896800000895d */ /* 0x002fea0003900000 */
[----:B------:R-:W1:Y:S02]  /*ff70*/  @!P0 SYNCS.PHASECHK.TRANS64 P0, [R3+URZ+-0x8], R0 ;  /* 0xfffff800030085a7 */ /* 0x000e64000800007f */
[----:B-1----:R-:W-:Y:S05]  /*ff80*/  @!P0 BRA `(.L_x_14) ;  /* 0xfffffffc00ec8947 */ /* 0x002fea000383ffff */
[----:B------:R-:W-:Y:S05]  /*ff90*/  BRA `(.L_x_318) ;  /* 0xffffff1400ac7947 */ /* 0x000fea000383ffff */
.L_x_19:
[----:B-1----:R-:W-:-:S04]  /*ffa0*/  IMAD.U32 R3, RZ, RZ, UR4 ;  /* 0x00000004ff037e24 */ /* 0x002fc8000f8e00ff */
[----:B------:R1:W2:Y:S03]  /*ffb0*/  SYNCS.PHASECHK.TRANS64.TRYWAIT P0, [R3+URZ], R0 ;  /* 0x00000000030075a7 */ /* 0x0002a6000800017f */
[----:B--2---:R-:W-:Y:S05]  /*ffc0*/  @!P0 NANOSLEEP.SYNCS 0x989680 ;  /* 0x009896800000895d */ /* 0x004fea0003900000 */
[----:B------:R-:W2:Y:S02]  /*ffd0*/  @!P0 SYNCS.PHASECHK.TRANS64 P0, [R3+URZ], R0 ;  /* 0x00000000030085a7 */ /* 0x000ea4000800007f */
[----:B--2---:R-:W-:Y:S05]  /*ffe0*/  @!P0 BRA `(.L_x_19) ;  /* 0xfffffffc00ec8947 */ /* 0x004fea000383ffff */
[----:B------:R-:W-:Y:S05]  /*fff0*/  BRA `(.L_x_18) ;  /* 0xffffff2000147947 */ /* 0x000fea000383ffff */
.L_x_25:
[----:B-----5:R3:W-:Y:S02]  /*10000*/  STL [R1+0x98], R0 ;  /* 0x0000980001007387 */ /* 0x0207e40000100800 */
[----:B---3--:R-:W-:-:S04]  /*10010*/  IMAD.U32 R0, RZ, RZ, UR8 ;  /* 0x00000008ff007e24 */ /* 0x008fc8000f8e00ff */
[----:B------:R3:W4:Y:S03]  /*10020*/  SYNCS.PHASECHK.TRANS64.TRYWAIT P0, [R0+URZ], R229 ;  /* 0x000000e5000075a7 */ /* 0x000726000800017f */
[----:B----4-:R-:W-:Y:S05]  /*10030*/  @!P0 NANOSLEEP.SYNCS 0x989680 ;  /* 0x009896800000895d */ /* 0x010fea0003900000 */
[----:B------:R3:W4:Y:S02]  /*10040*/  @!P0 SYNCS.PHASECHK.TRANS64 P0, [R0+URZ], R229 ;  /* 0x000000e5000085a7 */ /* 0x000724000800007f */
[----:B---3--:R3:W5:Y:S02]  /*10050*/  LDL.LU R0, [R1+0x98] ;  /* 0x0000980001007983 */ /* 0x0087640000300800 */
[----:B---34-:R-:W-:Y:S05]  /*10060*/  @!P0 BRA `(.L_x_25) ;  /* 0xfffffffc00e48947 */ /* 0x018fea000383ffff */
[----:B------:R-:W-:Y:S05]  /*10070*/  BRA `(.L_x_24) ;  /* 0xffffff30007c7947 */ /* 0x000fea000383ffff */
.L_x_33:
[----:B0-----:R-:W-:-:S04]  /*10080*/  IMAD.U32 R25, RZ, RZ, UR19 ;  /* 0x00000013ff197e24 */ /* 0x001fc8000f8e00ff */
[----:B------:R0:W4:Y:S03]  /*10090*/  SYNCS.PHASECHK.TRANS64.TRYWAIT P0, [R25+URZ+0x8], R24 ;  /* 0x00000818190075a7 */ /* 0x000126000800017f */
[----:B----4-:R-:W-:Y:S05]  /*100a0*/  @!P0 NANOSLEEP.SYNCS 0x989680 ;  /* 0x009896800000895d */ /* 0x010fea0003900000 */
[----:B------:R-:W4:Y:S02]  /*100b0*/  @!P0 SYNCS.PHASECHK.TRANS64 P0, [R25+URZ+0x8], R24 ;  /* 0x00000818190085a7 */ /* 0x000f24000800007f */
[----:B----4-:R-:W-:Y:S05]  /*100c0*/  @!P0 BRA `(.L_x_33) ;  /* 0xfffffffc00ec8947 */ /* 0x010fea000383ffff */
[----:B------:R-:W-:Y:S05]  /*100d0*/  BRA `(.L_x_319) ;  /* 0xffffff5400007947 */ /* 0x000fea000383ffff */
.L_x_298:
[----:B------:R-:W-:Y:S01]  /*100e0*/  BSSY B1, `(.L_x_320) ;  /* 0x0000006000017945 */ /* 0x000fe20003800000 */
[----:B------:R-:W-:-:S07]  /*100f0*/  IMAD.MOV.U32 R2, RZ, RZ, -0x1 ;  /* 0xffffffffff027424 */ /* 0x000fce00078e00ff */
[----:B------:R-:W-:Y:S05]  /*10100*/  WARPSYNC.COLLECTIVE R2, `(.L_x_321) ;  /* 0x00000000020c7348 */ /* 0x000fea0003c00000 */
[----:B------:R-:W-:Y:S02]  /*10110*/  ELECT P1, UR62, PT ;  /* 0x00000000003e782f */ /* 0x000fe40003820000 */
[----:B------:R-:W-:Y:S01]  /*10120*/  MOV R2, UR62 ;  /* 0x0000003e00027c02 */ /* 0x000fe20008000f00 */
[----:B------:R-:W-:Y:S10]  /*10130*/  ENDCOLLECTIVE ;  /* 0x000000000000791b */ /* 0x000ff40003800000 */
.L_x_321:
[----:B------:R-:W-:Y:S05]  /*10140*/  BSYNC B1 ;  /* 0x0000000000017941 */ /* 0x000fea0003800000 */
.L_x_320:
[----:B------:R-:W-:Y:S05]  /*10150*/  BRA `(.L_x_322) ;  /* 0xffffffec00b87947 */ /* 0x000fea000383ffff */
.L_x_301:
[----:B-1----:R1:W2:Y:S02]  /*10160*/  SYNCS.PHASECHK.TRANS64.TRYWAIT P1, [R11+URZ+0x20], R4 ;  /* 0x000020040b0075a7 */ /* 0x0022a4000802017f */
[----:B--2---:R-:W-:Y:S05]  /*10170*/  @!P1 NANOSLEEP.SYNCS 0x989680 ;  /* 0x009896800000995d */ /* 0x004fea0003900000 */
[----:B------:R-:W2:Y:S02]  /*10180*/  @!P1 SYNCS.PHASECHK.TRANS64 P1, [R11+URZ+0x20], R4 ;  /* 0x000020040b0095a7 */ /* 0x000ea4000802007f */
[----:B--2---:R-:W-:Y:S05]  /*10190*/  @!P1 BRA `(.L_x_301) ;  /* 0xfffffffc00f09947 */ /* 0x004fea000383ffff */
[----:B------:R-:W-:Y:S05]  /*101a0*/  BRA `(.L_x_323) ;  /* 0xffffffec00f47947 */ /* 0x000fea000383ffff */
.L_x_310:
[----:B------:R-:W-:Y:S01]  /*101b0*/  BSSY B0, `(.L_x_324) ;  /* 0x0000006000007945 */ /* 0x000fe20003800000 */
[----:B------:R-:W-:-:S07]  /*101c0*/  IMAD.MOV.U32 R2, RZ, RZ, -0x1 ;  /* 0xffffffffff027424 */ /* 0x000fce00078e00ff */
[----:B01----:R-:W-:Y:S05]  /*101d0*/  WARPSYNC.COLLECTIVE R2, `(.L_x_325) ;  /* 0x00000000020c7348 */ /* 0x003fea0003c00000 */
[----:B------:R-:W-:Y:S02]  /*101e0*/  ELECT P1, UR62, PT ;  /* 0x00000000003e782f */ /* 0x000fe40003820000 */
[----:B------:R-:W-:Y:S01]  /*101f0*/  MOV R2, UR62 ;  /* 0x0000003e00027c02 */ /* 0x000fe20008000f00 */
[----:B01----:R-:W-:Y:S10]  /*10200*/  ENDCOLLECTIVE ;  /* 0x000000000000791b */ /* 0x003ff40003800000 */
.L_x_325:
[----:B------:R-:W-:Y:S05]  /*10210*/  BSYNC B0 ;  /* 0x0000000000007941 */ /* 0x000fea0003800000 */
.L_x_324:
[----:B------:R-:W-:Y:S01]  /*10220*/  PLOP3.LUT P0, PT, P1, PT, PT, 0x80, 0x0 ;  /* 0x000000000000781c */ /* 0x000fe20000f0f070 */
[----:B------:R-:W-:-:S12]  /*10230*/  BRA `(.L_x_326) ;  /* 0xfffffff800887947 */ /* 0x000fd8000383ffff */
.L_x_314:
[----:B0-----:R0:W1:Y:S02]  /*10240*/  SYNCS.PHASECHK.TRANS64.TRYWAIT P0, [R7+URZ], R2 ;  /* 0x00000002070075a7 */ /* 0x001064000800017f */
[----:B-1----:R-:W-:Y:S05]  /*10250*/  @!P0 NANOSLEEP.SYNCS 0x989680 ;  /* 0x009896800000895d */ /* 0x002fea0003900000 */
[----:B------:R-:W1:Y:S02]  /*10260*/  @!P0 SYNCS.PHASECHK.TRANS64 P0, [R7+URZ], R2 ;  /* 0x00000002070085a7 */ /* 0x000e64000800007f */
[----:B-1----:R-:W-:Y:S05]  /*10270*/  @!P0 BRA `(.L_x_314) ;  /* 0xfffffffc00f08947 */ /* 0x002fea000383ffff */
[----:B------:R-:W-:Y:S05]  /*10280*/  BRA `(.L_x_327) ;  /* 0xfffffff800cc7947 */ /* 0x000fea000383ffff */
.L_x_315:
[----:B0-----:R0:W1:Y:S02]  /*10290*/  SYNCS.PHASECHK.TRANS64.TRYWAIT P0, [R9+URZ], R4 ;  /* 0x00000004090075a7 */ /* 0x001064000800017f */
[----:B-1----:R-:W-:Y:S05]  /*102a0*/  @!P0 NANOSLEEP.SYNCS 0x989680 ;  /* 0x009896800000895d */ /* 0x002fea0003900000 */
[----:B------:R-:W1:Y:S02]  /*102b0*/  @!P0 SYNCS.PHASECHK.TRANS64 P0, [R9+URZ], R4 ;  /* 0x00000004090085a7 */ /* 0x000e64000800007f */
[----:B-1----:R-:W-:Y:S05]  /*102c0*/  @!P0 BRA `(.L_x_315) ;  /* 0xfffffffc00f08947 */ /* 0x002fea000383ffff */
[----:B------:R-:W-:Y:S05]  /*102d0*/  BRA `(.L_x_328) ;  /* 0xfffffff800dc7947 */ /* 0x000fea000383ffff */
.L_x_316:
[----:B-1----:R1:W2:Y:S02]  /*102e0*/  SYNCS.PHASECHK.TRANS64.TRYWAIT P0, [R6+URZ], R5 ;  /* 0x00000005060075a7 */ /* 0x0022a4000800017f */
[----:B--2---:R-:W-:Y:S05]  /*102f0*/  @!P0 NANOSLEEP.SYNCS 0x989680 ;  /* 0x009896800000895d */ /* 0x004fea0003900000 */
[----:B------:R-:W2:Y:S02]  /*10300*/  @!P0 SYNCS.PHASECHK.TRANS64 P0, [R6+URZ], R5 ;  /* 0x00000005060085a7 */ /* 0x000ea4000800007f */
[----:B--2---:R-:W-:Y:S05]  /*10310*/  @!P0 BRA `(.L_x_316) ;  /* 0xfffffffc00f08947 */ /* 0x004fea000383ffff */
[----:B------:R-:W-:Y:S05]  /*10320*/  BRA `(.L_x_329) ;  /* 0xfffffff800e47947 */ /* 0x000fea000383ffff */
.L_x_330:
[----:B------:R-:W-:-:S00]  /*10330*/  BRA `(.L_x_330) ;  /* 0xfffffffc00fc7947 */ /* 0x000fc0000383ffff */
[----:B------:R-:W-:-:S00]  /*10340*/  NOP ;  /* 0x0000000000007918 */ /* 0x000fc00000000000 */
        /* <DEDUP_REMOVED lines=11> */
.L_x_331:


//--------------------- .nv.shared._ZN7cutlass13device_kernelINS_4gemm6kernel13GemmUniversalIN4cute5tupleIJiiiiEEENS1_10collective13CollectiveMmaINS1_37MainloopSm90TmaGmmaWarpSpecializedFP8ILi4ENS5_IJNS4_1CILi1EEESB_SB_EEENS1_32KernelTmaWarpSpecializedPingpongEEENS5_IJNSA_ILi64EEENSA_ILi256EEESF_EEENS_12float_e5m2_tENS5_IJlSB_lEEESI_SJ_NS4_8TiledMMAINS4_8MMA_AtomIJNS4_4SM904GMMA31MMA_64x256x32_F32E5M2E5M2_SS_TNILNSN_7ScaleInE1ELSP_1EEEEEENS4_6LayoutISC_NS5_IJNSA_ILi0EEEST_ST_EEEEENS5_IJNS4_10UnderscoreESW_SW_EEEEENS4_13SM90_TMA_LOADENS4_14ComposedLayoutINS4_7SwizzleILi2ELi4ELi3EEENS4_18smem_ptr_flag_bitsILi8EEENSS_INS5_IJNSA_ILi8EEESF_EEENS5_IJSF_SB_EEEEEEEvNS4_8identityESZ_S19_vS1A_EENS_8epilogue10collective6detail29Sm90TmaWarpSpecializedAdapterINS1D_15DefaultEpilogueISI_SJ_SJ_NS1C_6thread17LinearCombinationISI_Li1EffLNS1H_9ScaleType4KindE0ELNS_15FloatRoundStyleE2ESI_EENS1_15EpilogueDefaultEEEEEvvEEEEvNT_6ParamsE --------------------------
	.section	.nv.shared._ZN7cutlass13device_kernelINS_4gemm6kernel13GemmUniversalIN4cute5tupleIJiiiiEEENS1_10collective13CollectiveMmaINS1_37MainloopSm90TmaGmmaWarpSpecializedFP8ILi4ENS5_IJNS4_1CILi1EEESB_SB_EEENS1_32KernelTmaWarpSpecializedPingpongEEENS5_IJNSA_ILi64EEENSA_ILi256EEESF_EEENS_12float_e5m2_tENS5_IJlSB_lEEESI_SJ_NS4_8TiledMMAINS4_8MMA_AtomIJNS4_4SM904GMMA31MMA_64x256x32_F32E5M2E5M2_SS_TNILNSN_7ScaleInE1ELSP_1EEEEEENS4_6LayoutISC_NS5_IJNSA_ILi0EEEST_ST_EEEEENS5_IJNS4_10UnderscoreESW_SW_EEEEENS4_13SM90_TMA_LOADENS4_14ComposedLayoutINS4_7SwizzleILi2ELi4ELi3EEENS4_18smem_ptr_flag_bitsILi8EEENSS_INS5_IJNSA_ILi8EEESF_EEENS5_IJSF_SB_EEEEEEEvNS4_8identityESZ_S19_vS1A_EENS_8epilogue10collective6detail29Sm90TmaWarpSpecializedAdapterINS1D_15DefaultEpilogueISI_SJ_SJ_NS1C_6thread17LinearCombinationISI_Li1EffLNS1H_9ScaleType4KindE0ELNS_15FloatRoundStyleE2ESI_EENS1_15EpilogueDefaultEEEEEvvEEEEvNT_6ParamsE,"aw",@nobits
	.sectionflags	@""
	.align	16
	.zero		1024


//--------------------- .nv.shared.reserved.0     --------------------------
	.section	.nv.shared.reserved.0,"aw",@nobits
	.weak		__nv_reservedSMEM_offset_0_alias
	.size		__nv_reservedSMEM_offset_0_alias, 0, 0
	.other		__nv_reservedSMEM_offset_0_alias,@"STO_CUDA_RESERVED_SHARED STV_DEFAULT"
__nv_reservedSMEM_offset_0_alias:
	.zero		0


//--------------------- .nv.global                --------------------------
	.section	.nv.global,"aw",@nobits
.nv.global:
	.type		_ZN40_INTERNAL_4c3a694d_4_k_cu_9ea5e97d_226724cute1_E,@object
	.size		_ZN40_INTERNAL_4c3a694d_4_k_cu_9ea5e97d_226724cute1_E,(_ZN40_INTERNAL_4c3a694d_4_k_cu_9ea5e97d_226724cuda3std3__45__cpo6cbeginE - _ZN40_INTERNAL_4c3a694d_4_k_cu_9ea5e97d_226724cute1_E)
_ZN40_INTERNAL_4c3a694d_4_k_cu_9ea5e97d_226724cute1_E:
	.zero		1
	.type		_ZN40_INTERNAL_4c3a694d_4_k_cu_9ea5e97d_226724cuda3std3__45__cpo6cbeginE,@object
	.size		_ZN40_INTERNAL_4c3a694d_4_k_cu_9ea5e97d_226724cuda3std3__45__cpo6cbeginE,(_ZN40_INTERNAL_4c3a694d_4_k_cu_9ea5e97d_226724cuda3std3__48in_placeE - _ZN40_INTERNAL_4c3a694d_4_k_cu_9ea5e97d_226724cuda3std3__45__cpo6cbeginE)
_ZN40_INTERNAL_4c3a694d_4_k_cu_9ea5e97d_226724cuda3std3__45__cpo6cbeginE:
	.zero		1
	.type		_ZN40_INTERNAL_4c3a694d_4_k_cu_9ea5e97d_226724cuda3std3__48in_placeE,@object
	.size		_ZN40_INTERNAL_4c3a694d_4_k_cu_9ea5e97d_226724cuda3std3__48in_placeE,(_ZN40_INTERNAL_4c3a694d_4_k_cu_9ea5e97d_226724cuda3std6ranges3__45__cpo9iter_moveE - _ZN40_INTERNAL_4c3a694d_4_k_cu_9ea5e97d_226724cuda3std3__48in_placeE)
_ZN40_INTERNAL_4c3a694d_4_k_cu_9ea5e97d_226724cuda3std3__48in_placeE:
	.zero		1
	.type		_ZN40_INTERNAL_4c3a694d_4_k_cu_9ea5e97d_226724cuda3std6ranges3__45__cpo9iter_moveE,@object
	.size		_ZN40_INTERNAL_4c3a694d_4_k_cu_9ea5e97d_226724cuda3std6ranges3__45__cpo9iter_moveE,(_ZN40_INTERNAL_4c3a694d_4_k_cu_9ea5e97d_226724cuda3std3__45__cpo5beginE - _ZN40_INTERNAL_4c3a694d_4_k_cu_9ea5e97d_226724cuda3std6ranges3__45__cpo9iter_moveE)
_ZN40_INTERNAL_4c3a694d_4_k_cu_9ea5e97d_226724cuda3std6ranges3__45__cpo9iter_moveE:
	.zero		1
	.type		_ZN40_INTERNAL_4c3a694d_4_k_cu_9ea5e97d_226724cuda3std3__45__cpo5beginE,@object
	.size		_ZN40_INTERNAL_4c3a694d_4_k_cu_9ea5e97d_226724cuda3std3__45__cpo5beginE,(_ZN40_INTERNAL_4c3a694d_4_k_cu_9ea5e97d_226724cuda3std3__442_GLOBAL__N__4c3a694d_4_k_cu_9ea5e97d_226726ignoreE - _ZN40_INTERNAL_4c3a694d_4_k_cu_9ea5e97d_226724cuda3std3__45__cpo5beginE)
_ZN40_INTERNAL_4c3a694d_4_k_cu_9ea5e97d_226724cuda3std3__45__cpo5beginE:
	.zero		1
	.type		_ZN40_INTERNAL_4c3a694d_4_k_cu_9ea5e97d_226724cuda3std3__442_GLOBAL__N__4c3a694d_4_k_cu_9ea5e97d_226726ignoreE,@object
	.size		_ZN40_INTERNAL_4c3a694d_4_k_cu_9ea5e97d_226724cuda3std3__442_GLOBAL__N__4c3a694d_4_k_cu_9ea5e97d_226726ignoreE,(_ZN40_INTERNAL_4c3a694d_4_k_cu_9ea5e97d_226724cute7productE - _ZN40_INTERNAL_4c3a694d_4_k_cu_9ea5e97d_226724cuda3std3__442_GLOBAL__N__4c3a694d_4_k_cu_9ea5e97d_226726ignoreE)
_ZN40_INTERNAL_4c3a694d_4_k_cu_9ea5e97d_226724cuda3std3__442_GLOBAL__N__4c3a694d_4_k_cu_9ea5e97d_226726ignoreE:
	.zero		1
	.type		_ZN40_INTERNAL_4c3a694d_4_k_cu_9ea5e97d_226724cute7productE,@object
	.size		_ZN40_INTERNAL_4c3a694d_4_k_cu_9ea5e97d_226724cute7productE,(_ZN40_INTERNAL_4c3a694d_4_k_cu_9ea5e97d_226724cuda3std3__45__cpo3endE - _ZN40_INTERNAL_4c3a694d_4_k_cu_9ea5e97d_226724cute7productE)
_ZN40_INTERNAL_4c3a694d_4_k_cu_9ea5e97d_226724cute7productE:
	.zero		1
	.type		_ZN40_INTERNAL_4c3a694d_4_k_cu_9ea5e97d_226724cuda3std3__45__cpo3endE,@object
	.size		_ZN40_INTERNAL_4c3a694d_4_k_cu_9ea5e97d_226724cuda3std3__45__cpo3endE,(_ZN40_INTERNAL_4c3a694d_4_k_cu_9ea5e97d_226724cuda3std3__419piecewise_constructE - _ZN40_INTERNAL_4c3a694d_4_k_cu_9ea5e97d_226724cuda3std3__45__cpo3endE)
_ZN40_INTERNAL_4c3a694d_4_k_cu_9ea5e97d_226724cuda3std3__45__cpo3endE:
	.zero		1
	.type		_ZN40_INTERNAL_4c3a694d_4_k_cu_9ea5e97d_226724cuda3std3__419piecewise_constructE,@object
	.size		_ZN40_INTERNAL_4c3a694d_4_k_cu_9ea5e97d_226724cuda3std3__419piecewise_constructE,(_ZN40_INTERNAL_4c3a694d_4_k_cu_9ea5e97d_226724cuda3std3__45__cpo4cendE - _ZN40_INTERNAL_4c3a694d_4_k_cu_9ea5e97d_226724cuda3std3__419piecewise_constructE)
_ZN40_INTERNAL_4c3a694d_4_k_cu_9ea5e97d_226724cuda3std3__419piecewise_constructE:
	.zero		1
	.type		_ZN40_INTERNAL_4c3a694d_4_k_cu_9ea5e97d_226724cuda3std3__45__cpo4cendE,@object
	.size		_ZN40_INTERNAL_4c3a694d_4_k_cu_9ea5e97d_226724cuda3std3__45__cpo4cendE,(_ZN40_INTERNAL_4c3a694d_4_k_cu_9ea5e97d_226724cuda3std6ranges3__45__cpo4swapE - _ZN40_INTERNAL_4c3a694d_4_k_cu_9ea5e97d_226724cuda3std3__45__cpo4cendE)
_ZN40_INTERNAL_4c3a694d_4_k_cu_9ea5e97d_226724cuda3std3__45__cpo4cendE:
	.zero		1
	.type		_ZN40_INTERNAL_4c3a694d_4_k_cu_9ea5e97d_226724cuda3std6ranges3__45__cpo4swapE,@object
	.size		_ZN40_INTERNAL_4c3a694d_4_k_cu_9ea5e97d_226724cuda3std6ranges3__45__cpo4swapE,(.L_7 - _ZN40_INTERNAL_4c3a694d_4_k_cu_9ea5e97d_226724cuda3std6ranges3__45__cpo4swapE)
_ZN40_INTERNAL_4c3a694d_4_k_cu_9ea5e97d_226724cuda3std6ranges3__45__cpo4swapE:
	.zero		1
.L_7:


//--------------------- .nv.constant0._ZN7cutlass13device_kernelINS_4gemm6kernel13GemmUniversalIN4cute5tupleIJiiiiEEENS1_10collective13CollectiveMmaINS1_37MainloopSm90TmaGmmaWarpSpecializedFP8ILi4ENS5_IJNS4_1CILi1EEESB_SB_EEENS1_32KernelTmaWarpSpecializedPingpongEEENS5_IJNSA_ILi64EEENSA_ILi256EEESF_EEENS_12float_e5m2_tENS5_IJlSB_lEEESI_SJ_NS4_8TiledMMAINS4_8MMA_AtomIJNS4_4SM904GMMA31MMA_64x256x32_F32E5M2E5M2_SS_TNILNSN_7ScaleInE1ELSP_1EEEEEENS4_6LayoutISC_NS5_IJNSA_ILi0EEEST_ST_EEEEENS5_IJNS4_10UnderscoreESW_SW_EEEEENS4_13SM90_TMA_LOADENS4_14ComposedLayoutINS4_7SwizzleILi2ELi4ELi3EEENS4_18smem_ptr_flag_bitsILi8EEENSS_INS5_IJNSA_ILi8EEESF_EEENS5_IJSF_SB_EEEEEEEvNS4_8identityESZ_S19_vS1A_EENS_8epilogue10collective6detail29Sm90TmaWarpSpecializedAdapterINS1D_15DefaultEpilogueISI_SJ_SJ_NS1C_6thread17LinearCombinationISI_Li1EffLNS1H_9ScaleType4KindE0ELNS_15FloatRoundStyleE2ESI_EENS1_15EpilogueDefaultEEEEEvvEEEEvNT_6ParamsE --------------------------
	.section	.nv.constant0._ZN7cutlass13device_kernelINS_4gemm6kernel13GemmUniversalIN4cute5tupleIJiiiiEEENS1_10collective13CollectiveMmaINS1_37MainloopSm90TmaGmmaWarpSpecializedFP8ILi4ENS5_IJNS4_1CILi1EEESB_SB_EEENS1_32KernelTmaWarpSpecializedPingpongEEENS5_IJNSA_ILi64EEENSA_ILi256EEESF_EEENS_12float_e5m2_tENS5_IJlSB_lEEESI_SJ_NS4_8TiledMMAINS4_8MMA_AtomIJNS4_4SM904GMMA31MMA_64x256x32_F32E5M2E5M2_SS_TNILNSN_7ScaleInE1ELSP_1EEEEEENS4_6LayoutISC_NS5_IJNSA_ILi0EEEST_ST_EEEEENS5_IJNS4_10UnderscoreESW_SW_EEEEENS4_13SM90_TMA_LOADENS4_14ComposedLayoutINS4_7SwizzleILi2ELi4ELi3EEENS4_18smem_ptr_flag_bitsILi8EEENSS_INS5_IJNSA_ILi8EEESF_EEENS5_IJSF_SB_EEEEEEEvNS4_8identityESZ_S19_vS1A_EENS_8epilogue10collective6detail29Sm90TmaWarpSpecializedAdapterINS1D_15DefaultEpilogueISI_SJ_SJ_NS1C_6thread17LinearCombinationISI_Li1EffLNS1H_9ScaleType4KindE0ELNS_15FloatRoundStyleE2ESI_EENS1_15EpilogueDefaultEEEEEvvEEEEvNT_6ParamsE,"a",@progbits
	.sectionflags	@""
	.align	4
.nv.constant0._ZN7cutlass13device_kernelINS_4gemm6kernel13GemmUniversalIN4cute5tupleIJiiiiEEENS1_10collective13CollectiveMmaINS1_37MainloopSm90TmaGmmaWarpSpecializedFP8ILi4ENS5_IJNS4_1CILi1EEESB_SB_EEENS1_32KernelTmaWarpSpecializedPingpongEEENS5_IJNSA_ILi64EEENSA_ILi256EEESF_EEENS_12float_e5m2_tENS5_IJlSB_lEEESI_SJ_NS4_8TiledMMAINS4_8MMA_AtomIJNS4_4SM904GMMA31MMA_64x256x32_F32E5M2E5M2_SS_TNILNSN_7ScaleInE1ELSP_1EEEEEENS4_6LayoutISC_NS5_IJNSA_ILi0EEEST_ST_EEEEENS5_IJNS4_10UnderscoreESW_SW_EEEEENS4_13SM90_TMA_LOADENS4_14ComposedLayoutINS4_7SwizzleILi2ELi4ELi3EEENS4_18smem_ptr_flag_bitsILi8EEENSS_INS5_IJNSA_ILi8EEESF_EEENS5_IJSF_SB_EEEEEEEvNS4_8identityESZ_S19_vS1A_EENS_8epilogue10collective6detail29Sm90TmaWarpSpecializedAdapterINS1D_15DefaultEpilogueISI_SJ_SJ_NS1C_6thread17LinearCombinationISI_Li1EffLNS1H_9ScaleType4KindE0ELNS_15FloatRoundStyleE2ESI_EENS1_15EpilogueDefaultEEEEEvvEEEEvNT_6ParamsE:
	.zero		1664


//--------------------- SYMBOLS --------------------------

	.type		.nv.reservedSmem.offset0,@object
	.size		.nv.reservedSmem.offset0,0x4
